// auto-generated by cutlass_sweep.gemm — config: {"arch": "sm_90", "cluster_m": 1, "cluster_n": 4, "dtype": "fp32", "dtype_b": "fp32", "layout": "nt", "stages": 0, "tile_k": 32, "tile_m": 64, "tile_n": 128}
#include "cutlass/cutlass.h"
#include "cutlass/gemm/collective/collective_builder.hpp"
#include "cutlass/gemm/device/gemm_universal_adapter.h"
#include "cutlass/gemm/kernel/gemm_universal.hpp"
#include "cutlass/epilogue/collective/collective_builder.hpp"

using ElemA = float;
using ElemB = float;
using ElemCD = float;
using Acc  = float;
using TileShape    = cute::Shape<cute::_64, cute::_128, cute::_32>;
using ClusterShape = cute::Shape<cute::_1, cute::_4, cute::_1>;

using CollectiveEpilogue = typename cutlass::epilogue::collective::CollectiveBuilder<
    cutlass::arch::Sm90, cutlass::arch::OpClassTensorOp,
    TileShape, ClusterShape,
    cutlass::epilogue::collective::EpilogueTileAuto,
    Acc, Acc,
    ElemCD, cutlass::layout::RowMajor, 128 / cutlass::sizeof_bits<ElemCD>::value,
    ElemCD, cutlass::layout::RowMajor, 128 / cutlass::sizeof_bits<ElemCD>::value,
    cutlass::epilogue::collective::EpilogueScheduleAuto
  >::CollectiveOp;

using CollectiveMainloop = typename cutlass::gemm::collective::CollectiveBuilder<
    cutlass::arch::Sm90, cutlass::arch::OpClassTensorOp,
    ElemA, cutlass::layout::RowMajor, 128 / cutlass::sizeof_bits<ElemA>::value,
    ElemB, cutlass::layout::ColumnMajor, 128 / cutlass::sizeof_bits<ElemB>::value,
    Acc,
    TileShape, ClusterShape,
    cutlass::gemm::collective::StageCountAutoCarveout<static_cast<int>(sizeof(typename CollectiveEpilogue::SharedStorage))>,
    cutlass::gemm::collective::KernelScheduleAuto
  >::CollectiveOp;

using GemmKernel = cutlass::gemm::kernel::GemmUniversal<
    cute::Shape<int,int,int,int>,
    CollectiveMainloop,
    CollectiveEpilogue
>;
using Gemm = cutlass::gemm::device::GemmUniversalAdapter<GemmKernel>;

// Force the device kernel symbol into the cubin without needing a host main.
auto* _anchor = &cutlass::device_kernel<GemmKernel>;


// ===== COMPILED SASS (sm_90a) =====

	.target	sm_90a

	.elftype	@"ET_EXEC"


//--------------------- .note.nv.tkinfo           --------------------------
	.section	.note.nv.tkinfo,"",@"SHT_NOTE"
	.sectionflags	@"SHF_NOTE_NV_TKINFO"
	.tkinfo
        /*0018*/ 	.word	0x00000002
        /*0030*/ 	.string	""
        /*0030*/ 	.string	"ptxas"
        /*0030*/ 	.string	"Cuda compilation tools, release 13.0, V13.0.88"
        /*0030*/ 	.string	"Build cuda_13.0.r13.0/compiler.36424714_0"
        /*0030*/ 	.string	"-arch sm_90a -m 64 "



//--------------------- .note.nv.cuinfo           --------------------------
	.section	.note.nv.cuinfo,"",@"SHT_NOTE"
	.sectionflags	@"SHF_NOTE_NV_CUINFO"
        /*0018*/ 	.short	0x0002
        /*001a*/ 	.short	0x005a
        /*001c*/ 	.short	0x0082
	.zero		2


//--------------------- .nv.info                  --------------------------
	.section	.nv.info,"",@"SHT_CUDA_INFO"
	.align	4


	//----- nvinfo : EIATTR_REGCOUNT
	.align		4
        /*0000*/ 	.byte	0x04, 0x2f
        /*0002*/ 	.short	(.L_15 - .L_14)
	.align		4
.L_14:
        /*0004*/ 	.word	index@(_ZN7cutlass13device_kernelINS_4gemm6kernel13GemmUniversalIN4cute5tupleIJiiiiEEENS1_10collective13CollectiveMmaINS1_34MainloopSm90TmaGmmaWarpSpecializedILi9ENS5_IJNS4_1CILi1EEENSA_ILi4EEESB_EEENS1_32KernelTmaWarpSpecializedPingpongEEENS5_IJNSA_ILi64EEENSA_ILi128EEENSA_ILi32EEEEEEfNS5_IJlSB_lEEEfSK_NS4_8TiledMMAINS4_8MMA_AtomIJNS4_4SM904GMMA30MMA_64x128x8_F32TF32TF32_SS_TNILNSO_7ScaleInE1ELSQ_1EEEEEENS4_6LayoutINS5_IJSB_SB_SB_EEENS5_IJNSA_ILi0EEESV_SV_EEEEENS5_IJNS4_10UnderscoreESY_SY_EEEEENS4_23SM90_TMA_LOAD_MULTICASTENS4_14ComposedLayoutINS4_7SwizzleILi3ELi4ELi3EEENS4_18smem_ptr_flag_bitsILi32EEENST_INS5_IJNSA_ILi8EEESI_EEENS5_IJSI_SB_EEEEEEEvNS4_8identityENS4_13SM90_TMA_LOADES1B_vS1C_EENS_8epilogue10collective6detail29Sm90TmaWarpSpecializedAdapterINS1G_15DefaultEpilogueIfSK_SK_NS1F_6thread17LinearCombinationIfLi1EffLNS1K_9ScaleType4KindE0ELNS_15FloatRoundStyleE2EfEENS1_15EpilogueDefaultEEEEEvvEEEEvNT_6ParamsE)
        /*0008*/ 	.word	0x000000a8


	//----- nvinfo : EIATTR_FRAME_SIZE
	.align		4
.L_15:
        /*000c*/ 	.byte	0x04, 0x11
        /*000e*/ 	.short	(.L_17 - .L_16)
	.align		4
.L_16:
        /*0010*/ 	.word	index@(_ZN7cutlass13device_kernelINS_4gemm6kernel13GemmUniversalIN4cute5tupleIJiiiiEEENS1_10collective13CollectiveMmaINS1_34MainloopSm90TmaGmmaWarpSpecializedILi9ENS5_IJNS4_1CILi1EEENSA_ILi4EEESB_EEENS1_32KernelTmaWarpSpecializedPingpongEEENS5_IJNSA_ILi64EEENSA_ILi128EEENSA_ILi32EEEEEEfNS5_IJlSB_lEEEfSK_NS4_8TiledMMAINS4_8MMA_AtomIJNS4_4SM904GMMA30MMA_64x128x8_F32TF32TF32_SS_TNILNSO_7ScaleInE1ELSQ_1EEEEEENS4_6LayoutINS5_IJSB_SB_SB_EEENS5_IJNSA_ILi0EEESV_SV_EEEEENS5_IJNS4_10UnderscoreESY_SY_EEEEENS4_23SM90_TMA_LOAD_MULTICASTENS4_14ComposedLayoutINS4_7SwizzleILi3ELi4ELi3EEENS4_18smem_ptr_flag_bitsILi32EEENST_INS5_IJNSA_ILi8EEESI_EEENS5_IJSI_SB_EEEEEEEvNS4_8identityENS4_13SM90_TMA_LOADES1B_vS1C_EENS_8epilogue10collective6detail29Sm90TmaWarpSpecializedAdapterINS1G_15DefaultEpilogueIfSK_SK_NS1F_6thread17LinearCombinationIfLi1EffLNS1K_9ScaleType4KindE0ELNS_15FloatRoundStyleE2EfEENS1_15EpilogueDefaultEEEEEvvEEEEvNT_6ParamsE)
        /*0014*/ 	.word	0x00000008


	//----- nvinfo : EIATTR_MIN_STACK_SIZE
	.align		4
.L_17:
        /*0018*/ 	.byte	0x04, 0x12
        /*001a*/ 	.short	(.L_19 - .L_18)
	.align		4
.L_18:
        /*001c*/ 	.word	index@(_ZN7cutlass13device_kernelINS_4gemm6kernel13GemmUniversalIN4cute5tupleIJiiiiEEENS1_10collective13CollectiveMmaINS1_34MainloopSm90TmaGmmaWarpSpecializedILi9ENS5_IJNS4_1CILi1EEENSA_ILi4EEESB_EEENS1_32KernelTmaWarpSpecializedPingpongEEENS5_IJNSA_ILi64EEENSA_ILi128EEENSA_ILi32EEEEEEfNS5_IJlSB_lEEEfSK_NS4_8TiledMMAINS4_8MMA_AtomIJNS4_4SM904GMMA30MMA_64x128x8_F32TF32TF32_SS_TNILNSO_7ScaleInE1ELSQ_1EEEEEENS4_6LayoutINS5_IJSB_SB_SB_EEENS5_IJNSA_ILi0EEESV_SV_EEEEENS5_IJNS4_10UnderscoreESY_SY_EEEEENS4_23SM90_TMA_LOAD_MULTICASTENS4_14ComposedLayoutINS4_7SwizzleILi3ELi4ELi3EEENS4_18smem_ptr_flag_bitsILi32EEENST_INS5_IJNSA_ILi8EEESI_EEENS5_IJSI_SB_EEEEEEEvNS4_8identityENS4_13SM90_TMA_LOADES1B_vS1C_EENS_8epilogue10collective6detail29Sm90TmaWarpSpecializedAdapterINS1G_15DefaultEpilogueIfSK_SK_NS1F_6thread17LinearCombinationIfLi1EffLNS1K_9ScaleType4KindE0ELNS_15FloatRoundStyleE2EfEENS1_15EpilogueDefaultEEEEEvvEEEEvNT_6ParamsE)
        /*0020*/ 	.word	0x00000008
.L_19:


//--------------------- .nv.compat                --------------------------
	.section	.nv.compat,"",@"SHT_CUDA_COMPAT_INFO"
	.align	4
        /*0000*/ 	.byte	0x02, 0x09, 0x01, 0x00, 0x02, 0x02, 0x04, 0x00, 0x02, 0x05, 0x05, 0x00, 0x03, 0x07, 0x01, 0x01
        /*0010*/ 	.byte	0x02, 0x03, 0x01, 0x00, 0x02, 0x06, 0x01, 0x00, 0x04, 0x0b, 0x08, 0x00, 0x00, 0x00, 0x00, 0x00
        /*0020*/ 	.byte	0x00, 0x00, 0x00, 0x00


//--------------------- .nv.info._ZN7cutlass13device_kernelINS_4gemm6kernel13GemmUniversalIN4cute5tupleIJiiiiEEENS1_10collective13CollectiveMmaINS1_34MainloopSm90TmaGmmaWarpSpecializedILi9ENS5_IJNS4_1CILi1EEENSA_ILi4EEESB_EEENS1_32KernelTmaWarpSpecializedPingpongEEENS5_IJNSA_ILi64EEENSA_ILi128EEENSA_ILi32EEEEEEfNS5_IJlSB_lEEEfSK_NS4_8TiledMMAINS4_8MMA_AtomIJNS4_4SM904GMMA30MMA_64x128x8_F32TF32TF32_SS_TNILNSO_7ScaleInE1ELSQ_1EEEEEENS4_6LayoutINS5_IJSB_SB_SB_EEENS5_IJNSA_ILi0EEESV_SV_EEEEENS5_IJNS4_10UnderscoreESY_SY_EEEEENS4_23SM90_TMA_LOAD_MULTICASTENS4_14ComposedLayoutINS4_7SwizzleILi3ELi4ELi3EEENS4_18smem_ptr_flag_bitsILi32EEENST_INS5_IJNSA_ILi8EEESI_EEENS5_IJSI_SB_EEEEEEEvNS4_8identityENS4_13SM90_TMA_LOADES1B_vS1C_EENS_8epilogue10collective6detail29Sm90TmaWarpSpecializedAdapterINS1G_15DefaultEpilogueIfSK_SK_NS1F_6thread17LinearCombinationIfLi1EffLNS1K_9ScaleType4KindE0ELNS_15FloatRoundStyleE2EfEENS1_15EpilogueDefaultEEEEEvvEEEEvNT_6ParamsE --------------------------
	.section	.nv.info._ZN7cutlass13device_kernelINS_4gemm6kernel13GemmUniversalIN4cute5tupleIJiiiiEEENS1_10collective13CollectiveMmaINS1_34MainloopSm90TmaGmmaWarpSpecializedILi9ENS5_IJNS4_1CILi1EEENSA_ILi4EEESB_EEENS1_32KernelTmaWarpSpecializedPingpongEEENS5_IJNSA_ILi64EEENSA_ILi128EEENSA_ILi32EEEEEEfNS5_IJlSB_lEEEfSK_NS4_8TiledMMAINS4_8MMA_AtomIJNS4_4SM904GMMA30MMA_64x128x8_F32TF32TF32_SS_TNILNSO_7ScaleInE1ELSQ_1EEEEEENS4_6LayoutINS5_IJSB_SB_SB_EEENS5_IJNSA_ILi0EEESV_SV_EEEEENS5_IJNS4_10UnderscoreESY_SY_EEEEENS4_23SM90_TMA_LOAD_MULTICASTENS4_14ComposedLayoutINS4_7SwizzleILi3ELi4ELi3EEENS4_18smem_ptr_flag_bitsILi32EEENST_INS5_IJNSA_ILi8EEESI_EEENS5_IJSI_SB_EEEEEEEvNS4_8identityENS4_13SM90_TMA_LOADES1B_vS1C_EENS_8epilogue10collective6detail29Sm90TmaWarpSpecializedAdapterINS1G_15DefaultEpilogueIfSK_SK_NS1F_6thread17LinearCombinationIfLi1EffLNS1K_9ScaleType4KindE0ELNS_15FloatRoundStyleE2EfEENS1_15EpilogueDefaultEEEEEvvEEEEvNT_6ParamsE,"",@"SHT_CUDA_INFO"
	.sectionflags	@""
	.align	4


	//----- nvinfo : EIATTR_CUDA_API_VERSION
	.align		4
        /*0000*/ 	.byte	0x04, 0x37
        /*0002*/ 	.short	(.L_21 - .L_20)
.L_20:
        /*0004*/ 	.word	0x00000082


	//----- nvinfo : EIATTR_KPARAM_INFO
	.align		4
.L_21:
        /*0008*/ 	.byte	0x04, 0x17
        /*000a*/ 	.short	(.L_23 - .L_22)
.L_22:
        /*000c*/ 	.word	0x00000000
        /*0010*/ 	.short	0x0000
        /*0012*/ 	.short	0x0070
        /*0014*/ 	.byte	0x00, 0xf0, 0x01, 0x10


	//----- nvinfo : EIATTR_SPARSE_MMA_MASK
	.align		4
.L_23:
        /*0018*/ 	.byte	0x03, 0x50
        /*001a*/ 	.short	0x0000


	//----- nvinfo : EIATTR_MAXREG_COUNT
	.align		4
        /*001c*/ 	.byte	0x03, 0x1b
        /*001e*/ 	.short	0x00a8


	//----- nvinfo : EIATTR_NUM_BARRIERS
	.align		4
        /*0020*/ 	.byte	0x02, 0x4c
        /*0022*/ 	.byte	0x01
	.zero		1


	//----- nvinfo : EIATTR_EXTERNS
	.align		4
        /*0024*/ 	.byte	0x04, 0x0f
        /*0026*/ 	.short	(.L_25 - .L_24)


	//   ....[0]....
	.align		4
.L_24:
        /*0028*/ 	.word	index@(__assertfail)


	//----- nvinfo : EIATTR_ANNOTATIONS
	.align		4
.L_25:
        /*002c*/ 	.byte	0x04, 0x55
        /*002e*/ 	.short	(.L_27 - .L_26)


	//   ....[0]....
.L_26:
        /*0030*/ 	.word	0x00000001
        /*0034*/ 	.byte	0x10, 0x0e, 0x00, 0x00, 0x01, 0x00, 0x00, 0x00, 0xc0, 0x14, 0x00, 0x00, 0x01, 0x00, 0x00, 0x00
        /*0044*/ 	.byte	0xa0, 0x57, 0x00, 0x00, 0x01, 0x00, 0x00, 0x00, 0xd0, 0x63, 0x00, 0x00


	//----- nvinfo : EIATTR_MERCURY_ISA_VERSION
	.align		4
.L_27:
        /*0050*/ 	.byte	0x03, 0x5f
        /*0052*/ 	.short	0x0101


	//----- nvinfo : EIATTR_INT_WARP_WIDE_INSTR_OFFSETS
	.align		4
        /*0054*/ 	.byte	0x04, 0x31
        /*0056*/ 	.short	(.L_29 - .L_28)


	//   ....[0]....
.L_28:
        /*0058*/ 	.word	0x000005d0


	//   ....[1]....
        /*005c*/ 	.word	0x00000610


	//   ....[2]....
        /*0060*/ 	.word	0x00000740


	//   ....[3]....
        /*0064*/ 	.word	0x00000750


	//   ....[4]....
        /*0068*/ 	.word	0x00000760


	//   ....[5]....
        /*006c*/ 	.word	0x00000770


	//   ....[6]....
        /*0070*/ 	.word	0x00000830


	//   ....[7]....
        /*0074*/ 	.word	0x00000870


	//   ....[8]....
        /*0078*/ 	.word	0x00002180


	//----- nvinfo : EIATTR_COOP_GROUP_MASK_REGIDS
	.align		4
.L_29:
        /*007c*/ 	.byte	0x04, 0x29
        /*007e*/ 	.short	(.L_31 - .L_30)


	//   ....[0]....
.L_30:
        /*0080*/ 	.word	0xffffffff


	//   ....[1]....
        /*0084*/ 	.word	0xffffffff


	//   ....[2]....
        /*0088*/ 	.word	0xffffffff


	//   ....[3]....
        /*008c*/ 	.word	0xffffffff


	//   ....[4]....
        /*0090*/ 	.word	0xffffffff


	//   ....[5]....
        /*0094*/ 	.word	0xffffffff


	//   ....[6]....
        /*0098*/ 	.word	0xffffffff


	//----- nvinfo : EIATTR_COOP_GROUP_INSTR_OFFSETS
	.align		4
.L_31:
        /*009c*/ 	.byte	0x04, 0x28
        /*009e*/ 	.short	(.L_33 - .L_32)


	//   ....[0]....
.L_32:
        /*00a0*/ 	.word	0x00000070


	//   ....[1]....
        /*00a4*/ 	.word	0x00000080


	//   ....[2]....
        /*00a8*/ 	.word	0x00000140


	//   ....[3]....
        /*00ac*/ 	.word	0x000003b0


	//   ....[4]....
        /*00b0*/ 	.word	0x000003f0


	//   ....[5]....
        /*00b4*/ 	.word	0x00000480


	//   ....[6]....
        /*00b8*/ 	.word	0x000009c0


	//----- nvinfo : EIATTR_REG_RECONFIG
	.align		4
.L_33:
        /*00bc*/ 	.byte	0x01, 0x54
	.zero		2


	//----- nvinfo : EIATTR_SYSCALL_OFFSETS
	.align		4
        /*00c0*/ 	.byte	0x04, 0x46
        /*00c2*/ 	.short	(.L_35 - .L_34)


	//   ....[0]....
.L_34:
        /*00c4*/ 	.word	0x00001930


	//----- nvinfo : EIATTR_MBARRIER_INSTR_OFFSETS
	.align		4
.L_35:
        /*00c8*/ 	.byte	0x04, 0x39
        /*00ca*/ 	.short	(.L_37 - .L_36)


	//   ....[0]....
.L_36:
        /*00cc*/ 	.word	0x00000270
        /*00d0*/ 	.word	0x000000ff
        /*00d4*/ 	.word	0x00000000
        /*00d8*/ 	.short	0x0100
        /*00da*/ 	.byte	0x08
	.zero		1


	//   ....[1]....
        /*00dc*/ 	.word	0x00000280
        /*00e0*/ 	.word	0x000000ff
        /*00e4*/ 	.word	0x00000048
        /*00e8*/ 	.short	0x0100
        /*00ea*/ 	.byte	0x08
	.zero		1


	//   ....[2]....
        /*00ec*/ 	.word	0x00000290
        /*00f0*/ 	.word	0x000000ff
        /*00f4*/ 	.word	0x00000008
        /*00f8*/ 	.short	0x0100
        /*00fa*/ 	.byte	0x08
	.zero		1


	//   ....[3]....
        /*00fc*/ 	.word	0x000002a0
        /*0100*/ 	.word	0x000000ff
        /*0104*/ 	.word	0x00000050
        /*0108*/ 	.short	0x0100
        /*010a*/ 	.byte	0x08
	.zero		1


	//   ....[4]....
        /*010c*/ 	.word	0x000002b0
        /*0110*/ 	.word	0x000000ff
        /*0114*/ 	.word	0x00000010
        /*0118*/ 	.short	0x0100
        /*011a*/ 	.byte	0x08
	.zero		1


	//   ....[5]....
        /*011c*/ 	.word	0x000002c0
        /*0120*/ 	.word	0x000000ff
        /*0124*/ 	.word	0x00000058
        /*0128*/ 	.short	0x0100
        /*012a*/ 	.byte	0x08
	.zero		1


	//   ....[6]....
        /*012c*/ 	.word	0x000002d0
        /*0130*/ 	.word	0x000000ff
        /*0134*/ 	.word	0x00000018
        /*0138*/ 	.short	0x0100
        /*013a*/ 	.byte	0x08
	.zero		1


	//   ....[7]....
        /*013c*/ 	.word	0x000002e0
        /*0140*/ 	.word	0x000000ff
        /*0144*/ 	.word	0x00000060
        /*0148*/ 	.short	0x0100
        /*014a*/ 	.byte	0x08
	.zero		1


	//   ....[8]....
        /*014c*/ 	.word	0x000002f0
        /*0150*/ 	.word	0x000000ff
        /*0154*/ 	.word	0x00000020
        /*0158*/ 	.short	0x0100
        /*015a*/ 	.byte	0x08
	.zero		1


	//   ....[9]....
        /*015c*/ 	.word	0x00000300
        /*0160*/ 	.word	0x000000ff
        /*0164*/ 	.word	0x00000068
        /*0168*/ 	.short	0x0100
        /*016a*/ 	.byte	0x08
	.zero		1


	//   ....[10]....
        /*016c*/ 	.word	0x00000310
        /*0170*/ 	.word	0x000000ff
        /*0174*/ 	.word	0x00000028
        /*0178*/ 	.short	0x0100
        /*017a*/ 	.byte	0x08
	.zero		1


	//   ....[11]....
        /*017c*/ 	.word	0x00000320
        /*0180*/ 	.word	0x000000ff
        /*0184*/ 	.word	0x00000070
        /*0188*/ 	.short	0x0100
        /*018a*/ 	.byte	0x08
	.zero		1


	//   ....[12]....
        /*018c*/ 	.word	0x00000330
        /*0190*/ 	.word	0x000000ff
        /*0194*/ 	.word	0x00000030
        /*0198*/ 	.short	0x0100
        /*019a*/ 	.byte	0x08
	.zero		1


	//   ....[13]....
        /*019c*/ 	.word	0x00000340
        /*01a0*/ 	.word	0x000000ff
        /*01a4*/ 	.word	0x00000078
        /*01a8*/ 	.short	0x0100
        /*01aa*/ 	.byte	0x08
	.zero		1


	//   ....[14]....
        /*01ac*/ 	.word	0x00000350
        /*01b0*/ 	.word	0x000000ff
        /*01b4*/ 	.word	0x00000038
        /*01b8*/ 	.short	0x0100
        /*01ba*/ 	.byte	0x08
	.zero		1


	//   ....[15]....
        /*01bc*/ 	.word	0x00000360
        /*01c0*/ 	.word	0x000000ff
        /*01c4*/ 	.word	0x00000080
        /*01c8*/ 	.short	0x0100
        /*01ca*/ 	.byte	0x08
	.zero		1


	//   ....[16]....
        /*01cc*/ 	.word	0x00000370
        /*01d0*/ 	.word	0x000000ff
        /*01d4*/ 	.word	0x00000040
        /*01d8*/ 	.short	0x0100
        /*01da*/ 	.byte	0x08
	.zero		1


	//   ....[17]....
        /*01dc*/ 	.word	0x00000380
        /*01e0*/ 	.word	0x000000ff
        /*01e4*/ 	.word	0x00000088
        /*01e8*/ 	.short	0x0100
        /*01ea*/ 	.byte	0x08
	.zero		1


	//   ....[18]....
        /*01ec*/ 	.word	0x000008a0
        /*01f0*/ 	.word	0x000000ff
        /*01f4*/ 	.word	0x000000c0
        /*01f8*/ 	.short	0x0100
        /*01fa*/ 	.byte	0x08
	.zero		1


	//   ....[19]....
        /*01fc*/ 	.word	0x00000920
        /*0200*/ 	.word	0x000000ff
        /*0204*/ 	.word	0x000000c8
        /*0208*/ 	.short	0x0100
        /*020a*/ 	.byte	0x08
	.zero		1


	//   ....[20]....
        /*020c*/ 	.word	0x00000940
        /*0210*/ 	.word	0x000000ff
        /*0214*/ 	.word	0x000000a0
        /*0218*/ 	.short	0x0100
        /*021a*/ 	.byte	0x09
	.zero		1


	//   ....[21]....
        /*021c*/ 	.word	0x00000950
        /*0220*/ 	.word	0x000000ff
        /*0224*/ 	.word	0x000000a8
        /*0228*/ 	.short	0x0100
        /*022a*/ 	.byte	0x09
	.zero		1


	//   ....[22]....
        /*022c*/ 	.word	0x00000960
        /*0230*/ 	.word	0x000000ff
        /*0234*/ 	.word	0x000000b0
        /*0238*/ 	.short	0x0100
        /*023a*/ 	.byte	0x09
	.zero		1


	//   ....[23]....
        /*023c*/ 	.word	0x00000970
        /*0240*/ 	.word	0x000000ff
        /*0244*/ 	.word	0x000000b8
        /*0248*/ 	.short	0x0100
        /*024a*/ 	.byte	0x09
	.zero		1


	//   ....[24]....
        /*024c*/ 	.word	0x000017f0
        /*0250*/ 	.word	0x000000ff
        /*0254*/ 	.word	0xfffffff8
        /*0258*/ 	.short	0x010a
        /*025a*/ 	.byte	0x2b
	.zero		1


	//   ....[25]....
        /*025c*/ 	.word	0x000019b0
        /*0260*/ 	.word	0x00000003
        /*0264*/ 	.word	0x00000000
        /*0268*/ 	.short	0x010a
        /*026a*/ 	.byte	0x3f
	.zero		1


	//   ....[26]....
        /*026c*/ 	.word	0x00001a10
        /*0270*/ 	.word	0x00000003
        /*0274*/ 	.word	0x00000000
        /*0278*/ 	.short	0x010a
        /*027a*/ 	.byte	0x3f
	.zero		1


	//   ....[27]....
        /*027c*/ 	.word	0x00001d70
        /*0280*/ 	.word	0x000000ff
        /*0284*/ 	.word	0x00000000
        /*0288*/ 	.short	0x010a
        /*028a*/ 	.byte	0x04
	.zero		1


	//   ....[28]....
        /*028c*/ 	.word	0x00001db0
        /*0290*/ 	.word	0x000000ff
        /*0294*/ 	.word	0x00000000
        /*0298*/ 	.short	0x010a
        /*029a*/ 	.byte	0x04
	.zero		1


	//   ....[29]....
        /*029c*/ 	.word	0x00002010
        /*02a0*/ 	.word	0x00000005
        /*02a4*/ 	.word	0x00000000
        /*02a8*/ 	.short	0x0101
        /*02aa*/ 	.byte	0x3f
	.zero		1


	//   ....[30]....
        /*02ac*/ 	.word	0x00002120
        /*02b0*/ 	.word	0x00000003
        /*02b4*/ 	.word	0x00000000
        /*02b8*/ 	.short	0x0101
        /*02ba*/ 	.byte	0x2e
	.zero		1


	//   ....[31]....
        /*02bc*/ 	.word	0x00002220
        /*02c0*/ 	.word	0x00000003
        /*02c4*/ 	.word	0x00000000
        /*02c8*/ 	.short	0x0101
        /*02ca*/ 	.byte	0x3f
	.zero		1


	//   ....[32]....
        /*02cc*/ 	.word	0x000022a0
        /*02d0*/ 	.word	0x000000ff
        /*02d4*/ 	.word	0x00000008
        /*02d8*/ 	.short	0x010a
        /*02da*/ 	.byte	0x2b
	.zero		1


	//   ....[33]....
        /*02dc*/ 	.word	0x000057e0
        /*02e0*/ 	.word	0x00000000
        /*02e4*/ 	.word	0x00000000
        /*02e8*/ 	.short	0x0101
        /*02ea*/ 	.byte	0x2e
	.zero		1


	//   ....[34]....
        /*02ec*/ 	.word	0x00006110
        /*02f0*/ 	.word	0x0000000e
        /*02f4*/ 	.word	0x00000048
        /*02f8*/ 	.short	0x010a
        /*02fa*/ 	.byte	0x3f
	.zero		1


	//   ....[35]....
        /*02fc*/ 	.word	0x00006500
        /*0300*/ 	.word	0x00000006
        /*0304*/ 	.word	0x000000c8
        /*0308*/ 	.short	0x0101
        /*030a*/ 	.byte	0x3f
	.zero		1


	//   ....[36]....
        /*030c*/ 	.word	0x00006c20
        /*0310*/ 	.word	0x00000007
        /*0314*/ 	.word	0x00000000
        /*0318*/ 	.short	0x010a
        /*031a*/ 	.byte	0x3f
	.zero		1


	//   ....[37]....
        /*031c*/ 	.word	0x00006ca0
        /*0320*/ 	.word	0x00000006
        /*0324*/ 	.word	0x00000000
        /*0328*/ 	.short	0x010a
        /*032a*/ 	.byte	0x3f
	.zero		1


	//   ....[38]....
        /*032c*/ 	.word	0x00006d30
        /*0330*/ 	.word	0x00000007
        /*0334*/ 	.word	0x00000000
        /*0338*/ 	.short	0x010a
        /*033a*/ 	.byte	0x3f
	.zero		1


	//   ....[39]....
        /*033c*/ 	.word	0x00006dc0
        /*0340*/ 	.word	0x00000006
        /*0344*/ 	.word	0x00000000
        /*0348*/ 	.short	0x010a
        /*034a*/ 	.byte	0x3f
	.zero		1


	//   ....[40]....
        /*034c*/ 	.word	0x00006e50
        /*0350*/ 	.word	0x00000007
        /*0354*/ 	.word	0x00000000
        /*0358*/ 	.short	0x010a
        /*035a*/ 	.byte	0x3f
	.zero		1


	//   ....[41]....
        /*035c*/ 	.word	0x00006ee0
        /*0360*/ 	.word	0x00000006
        /*0364*/ 	.word	0x00000000
        /*0368*/ 	.short	0x010a
        /*036a*/ 	.byte	0x3f
	.zero		1


	//   ....[42]....
        /*036c*/ 	.word	0x00006f70
        /*0370*/ 	.word	0x00000007
        /*0374*/ 	.word	0x00000000
        /*0378*/ 	.short	0x010a
        /*037a*/ 	.byte	0x3f
	.zero		1


	//   ....[43]....
        /*037c*/ 	.word	0x00007000
        /*0380*/ 	.word	0x00000006
        /*0384*/ 	.word	0x00000000
        /*0388*/ 	.short	0x010a
        /*038a*/ 	.byte	0x3f
	.zero		1


	//   ....[44]....
        /*038c*/ 	.word	0x00007090
        /*0390*/ 	.word	0x00000005
        /*0394*/ 	.word	0x00000000
        /*0398*/ 	.short	0x010a
        /*039a*/ 	.byte	0x3f
	.zero		1


	//   ....[45]....
        /*039c*/ 	.word	0x00007100
        /*03a0*/ 	.word	0x00000003
        /*03a4*/ 	.word	0xfffffff8
        /*03a8*/ 	.short	0x010a
        /*03aa*/ 	.byte	0x3f
	.zero		1


	//   ....[46]....
        /*03ac*/ 	.word	0x00007150
        /*03b0*/ 	.word	0x00000003
        /*03b4*/ 	.word	0x00000000
        /*03b8*/ 	.short	0x010a
        /*03ba*/ 	.byte	0x3f
	.zero		1


	//   ....[47]....
        /*03bc*/ 	.word	0x000071b0
        /*03c0*/ 	.word	0x00000005
        /*03c4*/ 	.word	0x00000000
        /*03c8*/ 	.short	0x010a
        /*03ca*/ 	.byte	0x3f
	.zero		1


	//   ....[48]....
        /*03cc*/ 	.word	0x00007210
        /*03d0*/ 	.word	0x00000003
        /*03d4*/ 	.word	0x00000008
        /*03d8*/ 	.short	0x010a
        /*03da*/ 	.byte	0x3f
	.zero		1


	//   ....[49]....
        /*03dc*/ 	.word	0x000072e0
        /*03e0*/ 	.word	0x0000000e
        /*03e4*/ 	.word	0x00000048
        /*03e8*/ 	.short	0x010a
        /*03ea*/ 	.byte	0x3f
	.zero		1


	//   ....[50]....
        /*03ec*/ 	.word	0x000073b0
        /*03f0*/ 	.word	0x00000007
        /*03f4*/ 	.word	0x00000000
        /*03f8*/ 	.short	0x010a
        /*03fa*/ 	.byte	0x3f
	.zero		1


	//   ....[51]....
        /*03fc*/ 	.word	0x00007400
        /*0400*/ 	.word	0x00000006
        /*0404*/ 	.word	0x00000000
        /*0408*/ 	.short	0x010a
        /*040a*/ 	.byte	0x3f
	.zero		1


	//   ....[52]....
        /*040c*/ 	.word	0x00007450
        /*0410*/ 	.word	0x00000007
        /*0414*/ 	.word	0x00000000
        /*0418*/ 	.short	0x010a
        /*041a*/ 	.byte	0x3f
	.zero		1


	//   ....[53]....
        /*041c*/ 	.word	0x000074a0
        /*0420*/ 	.word	0x00000006
        /*0424*/ 	.word	0x00000000
        /*0428*/ 	.short	0x010a
        /*042a*/ 	.byte	0x3f
	.zero		1


	//   ....[54]....
        /*042c*/ 	.word	0x000074f0
        /*0430*/ 	.word	0x00000007
        /*0434*/ 	.word	0x00000000
        /*0438*/ 	.short	0x010a
        /*043a*/ 	.byte	0x3f
	.zero		1


	//   ....[55]....
        /*043c*/ 	.word	0x00007540
        /*0440*/ 	.word	0x00000006
        /*0444*/ 	.word	0x00000000
        /*0448*/ 	.short	0x010a
        /*044a*/ 	.byte	0x3f
	.zero		1


	//   ....[56]....
        /*044c*/ 	.word	0x00007590
        /*0450*/ 	.word	0x00000007
        /*0454*/ 	.word	0x00000000
        /*0458*/ 	.short	0x010a
        /*045a*/ 	.byte	0x3f
	.zero		1


	//   ....[57]....
        /*045c*/ 	.word	0x000075e0
        /*0460*/ 	.word	0x00000006
        /*0464*/ 	.word	0x00000000
        /*0468*/ 	.short	0x010a
        /*046a*/ 	.byte	0x3f
	.zero		1


	//----- nvinfo : EIATTR_NUM_MBARRIERS
	.align		4
.L_37:
        /*046c*/ 	.byte	0x03, 0x38
        /*046e*/ 	.short	0x0018


	//----- nvinfo : EIATTR_EXIT_INSTR_OFFSETS
	.align		4
        /*0470*/ 	.byte	0x04, 0x1c
        /*0472*/ 	.short	(.L_39 - .L_38)


	//   ....[0]....
.L_38:
        /*0474*/ 	.word	0x00001450


	//   ....[1]....
        /*0478*/ 	.word	0x000014b0


	//   ....[2]....
        /*047c*/ 	.word	0x00005e00


	//   ....[3]....
        /*0480*/ 	.word	0x00005e30


	//   ....[4]....
        /*0484*/ 	.word	0x000070e0


	//----- nvinfo : EIATTR_MAX_THREADS
	.align		4
.L_39:
        /*0488*/ 	.byte	0x04, 0x05
        /*048a*/ 	.short	(.L_41 - .L_40)
.L_40:
        /*048c*/ 	.word	0x00000180
        /*0490*/ 	.word	0x00000001
        /*0494*/ 	.word	0x00000001


	//----- nvinfo : EIATTR_CRS_STACK_SIZE
	.align		4
.L_41:
        /*0498*/ 	.byte	0x04, 0x1e
        /*049a*/ 	.short	(.L_43 - .L_42)
.L_42:
        /*049c*/ 	.word	0x00000000


	//----- nvinfo : EIATTR_CBANK_PARAM_SIZE
	.align		4
.L_43:
        /*04a0*/ 	.byte	0x03, 0x19
        /*04a2*/ 	.short	0x0470


	//----- nvinfo : EIATTR_PARAM_CBANK
	.align		4
        /*04a4*/ 	.byte	0x04, 0x0a
        /*04a6*/ 	.short	(.L_45 - .L_44)
	.align		4
.L_44:
        /*04a8*/ 	.word	index@(.nv.constant0._ZN7cutlass13device_kernelINS_4gemm6kernel13GemmUniversalIN4cute5tupleIJiiiiEEENS1_10collective13CollectiveMmaINS1_34MainloopSm90TmaGmmaWarpSpecializedILi9ENS5_IJNS4_1CILi1EEENSA_ILi4EEESB_EEENS1_32KernelTmaWarpSpecializedPingpongEEENS5_IJNSA_ILi64EEENSA_ILi128EEENSA_ILi32EEEEEEfNS5_IJlSB_lEEEfSK_NS4_8TiledMMAINS4_8MMA_AtomIJNS4_4SM904GMMA30MMA_64x128x8_F32TF32TF32_SS_TNILNSO_7ScaleInE1ELSQ_1EEEEEENS4_6LayoutINS5_IJSB_SB_SB_EEENS5_IJNSA_ILi0EEESV_SV_EEEEENS5_IJNS4_10UnderscoreESY_SY_EEEEENS4_23SM90_TMA_LOAD_MULTICASTENS4_14ComposedLayoutINS4_7SwizzleILi3ELi4ELi3EEENS4_18smem_ptr_flag_bitsILi32EEENST_INS5_IJNSA_ILi8EEESI_EEENS5_IJSI_SB_EEEEEEEvNS4_8identityENS4_13SM90_TMA_LOADES1B_vS1C_EENS_8epilogue10collective6detail29Sm90TmaWarpSpecializedAdapterINS1G_15DefaultEpilogueIfSK_SK_NS1F_6thread17LinearCombinationIfLi1EffLNS1K_9ScaleType4KindE0ELNS_15FloatRoundStyleE2EfEENS1_15EpilogueDefaultEEEEEvvEEEEvNT_6ParamsE)
        /*04ac*/ 	.short	0x0210
        /*04ae*/ 	.short	0x0470


	//----- nvinfo : EIATTR_SW_WAR
	.align		4
.L_45:
        /*04b0*/ 	.byte	0x04, 0x36
        /*04b2*/ 	.short	(.L_47 - .L_46)
.L_46:
        /*04b4*/ 	.word	0x00000008
.L_47:


//--------------------- .nv.callgraph             --------------------------
	.section	.nv.callgraph,"",@"SHT_CUDA_CALLGRAPH"
	.align	4
	.sectionentsize	8
	.align		4
        /*0000*/ 	.word	0x00000000
	.align		4
        /*0004*/ 	.word	0xffffffff
	.align		4
        /*0008*/ 	.word	index@(_ZN7cutlass13device_kernelINS_4gemm6kernel13GemmUniversalIN4cute5tupleIJiiiiEEENS1_10collective13CollectiveMmaINS1_34MainloopSm90TmaGmmaWarpSpecializedILi9ENS5_IJNS4_1CILi1EEENSA_ILi4EEESB_EEENS1_32KernelTmaWarpSpecializedPingpongEEENS5_IJNSA_ILi64EEENSA_ILi128EEENSA_ILi32EEEEEEfNS5_IJlSB_lEEEfSK_NS4_8TiledMMAINS4_8MMA_AtomIJNS4_4SM904GMMA30MMA_64x128x8_F32TF32TF32_SS_TNILNSO_7ScaleInE1ELSQ_1EEEEEENS4_6LayoutINS5_IJSB_SB_SB_EEENS5_IJNSA_ILi0EEESV_SV_EEEEENS5_IJNS4_10UnderscoreESY_SY_EEEEENS4_23SM90_TMA_LOAD_MULTICASTENS4_14ComposedLayoutINS4_7SwizzleILi3ELi4ELi3EEENS4_18smem_ptr_flag_bitsILi32EEENST_INS5_IJNSA_ILi8EEESI_EEENS5_IJSI_SB_EEEEEEEvNS4_8identityENS4_13SM90_TMA_LOADES1B_vS1C_EENS_8epilogue10collective6detail29Sm90TmaWarpSpecializedAdapterINS1G_15DefaultEpilogueIfSK_SK_NS1F_6thread17LinearCombinationIfLi1EffLNS1K_9ScaleType4KindE0ELNS_15FloatRoundStyleE2EfEENS1_15EpilogueDefaultEEEEEvvEEEEvNT_6ParamsE)
	.align		4
        /*000c*/ 	.word	index@(__assertfail)
	.align		4
        /*0010*/ 	.word	0x00000000
	.align		4
        /*0014*/ 	.word	0xfffffffe
	.align		4
        /*0018*/ 	.word	0x00000000
	.align		4
        /*001c*/ 	.word	0xfffffffd
	.align		4
        /*0020*/ 	.word	0x00000000
	.align		4
        /*0024*/ 	.word	0xfffffffc


//--------------------- .nv.constant4             --------------------------
	.section	.nv.constant4,"a",@progbits
	.align	8
	.align		8
.nv.constant4:
        /*0000*/ 	.dword	__assertfail
	.align		8
        /*0008*/ 	.dword	__unnamed_1
	.align		8
        /*0010*/ 	.dword	_ZN40_INTERNAL_1a142ca5_4_k_cu_56b36a15_190404cuda3std3__45__cpo5beginE
	.align		8
        /*0018*/ 	.dword	_ZN40_INTERNAL_1a142ca5_4_k_cu_56b36a15_190404cuda3std3__45__cpo3endE
	.align		8
        /*0020*/ 	.dword	_ZN40_INTERNAL_1a142ca5_4_k_cu_56b36a15_190404cuda3std3__45__cpo6cbeginE
	.align		8
        /*0028*/ 	.dword	_ZN40_INTERNAL_1a142ca5_4_k_cu_56b36a15_190404cuda3std3__45__cpo4cendE
	.align		8
        /*0030*/ 	.dword	_ZN40_INTERNAL_1a142ca5_4_k_cu_56b36a15_190404cuda3std3__442_GLOBAL__N__1a142ca5_4_k_cu_56b36a15_190406ignoreE
	.align		8
        /*0038*/ 	.dword	_ZN40_INTERNAL_1a142ca5_4_k_cu_56b36a15_190404cuda3std3__419piecewise_constructE
	.align		8
        /*0040*/ 	.dword	_ZN40_INTERNAL_1a142ca5_4_k_cu_56b36a15_190404cuda3std3__48in_placeE
	.align		8
        /*0048*/ 	.dword	_ZN40_INTERNAL_1a142ca5_4_k_cu_56b36a15_190404cuda3std6ranges3__45__cpo4swapE
	.align		8
        /*0050*/ 	.dword	_ZN40_INTERNAL_1a142ca5_4_k_cu_56b36a15_190404cuda3std6ranges3__45__cpo9iter_moveE
	.align		8
        /*0058*/ 	.dword	_ZN40_INTERNAL_1a142ca5_4_k_cu_56b36a15_190404cute7productE
	.align		8
        /*0060*/ 	.dword	_ZN40_INTERNAL_1a142ca5_4_k_cu_56b36a15_190404cute1_E
	.align		8
        /*0068*/ 	.dword	$str$22
	.align		8
        /*0070*/ 	.dword	$str$23


//--------------------- .text._ZN7cutlass13device_kernelINS_4gemm6kernel13GemmUniversalIN4cute5tupleIJiiiiEEENS1_10collective13CollectiveMmaINS1_34MainloopSm90TmaGmmaWarpSpecializedILi9ENS5_IJNS4_1CILi1EEENSA_ILi4EEESB_EEENS1_32KernelTmaWarpSpecializedPingpongEEENS5_IJNSA_ILi64EEENSA_ILi128EEENSA_ILi32EEEEEEfNS5_IJlSB_lEEEfSK_NS4_8TiledMMAINS4_8MMA_AtomIJNS4_4SM904GMMA30MMA_64x128x8_F32TF32TF32_SS_TNILNSO_7ScaleInE1ELSQ_1EEEEEENS4_6LayoutINS5_IJSB_SB_SB_EEENS5_IJNSA_ILi0EEESV_SV_EEEEENS5_IJNS4_10UnderscoreESY_SY_EEEEENS4_23SM90_TMA_LOAD_MULTICASTENS4_14ComposedLayoutINS4_7SwizzleILi3ELi4ELi3EEENS4_18smem_ptr_flag_bitsILi32EEENST_INS5_IJNSA_ILi8EEESI_EEENS5_IJSI_SB_EEEEEEEvNS4_8identityENS4_13SM90_TMA_LOADES1B_vS1C_EENS_8epilogue10collective6detail29Sm90TmaWarpSpecializedAdapterINS1G_15DefaultEpilogueIfSK_SK_NS1F_6thread17LinearCombinationIfLi1EffLNS1K_9ScaleType4KindE0ELNS_15FloatRoundStyleE2EfEENS1_15EpilogueDefaultEEEEEvvEEEEvNT_6ParamsE --------------------------
	.section	.text._ZN7cutlass13device_kernelINS_4gemm6kernel13GemmUniversalIN4cute5tupleIJiiiiEEENS1_10collective13CollectiveMmaINS1_34MainloopSm90TmaGmmaWarpSpecializedILi9ENS5_IJNS4_1CILi1EEENSA_ILi4EEESB_EEENS1_32KernelTmaWarpSpecializedPingpongEEENS5_IJNSA_ILi64EEENSA_ILi128EEENSA_ILi32EEEEEEfNS5_IJlSB_lEEEfSK_NS4_8TiledMMAINS4_8MMA_AtomIJNS4_4SM904GMMA30MMA_64x128x8_F32TF32TF32_SS_TNILNSO_7ScaleInE1ELSQ_1EEEEEENS4_6LayoutINS5_IJSB_SB_SB_EEENS5_IJNSA_ILi0EEESV_SV_EEEEENS5_IJNS4_10UnderscoreESY_SY_EEEEENS4_23SM90_TMA_LOAD_MULTICASTENS4_14ComposedLayoutINS4_7SwizzleILi3ELi4ELi3EEENS4_18smem_ptr_flag_bitsILi32EEENST_INS5_IJNSA_ILi8EEESI_EEENS5_IJSI_SB_EEEEEEEvNS4_8identityENS4_13SM90_TMA_LOADES1B_vS1C_EENS_8epilogue10collective6detail29Sm90TmaWarpSpecializedAdapterINS1G_15DefaultEpilogueIfSK_SK_NS1F_6thread17LinearCombinationIfLi1EffLNS1K_9ScaleType4KindE0ELNS_15FloatRoundStyleE2EfEENS1_15EpilogueDefaultEEEEEvvEEEEvNT_6ParamsE,"ax",@progbits
	.align	128
.text._ZN7cutlass13device_kernelINS_4gemm6kernel13GemmUniversalIN4cute5tupleIJiiiiEEENS1_10collective13CollectiveMmaINS1_34MainloopSm90TmaGmmaWarpSpecializedILi9ENS5_IJNS4_1CILi1EEENSA_ILi4EEESB_EEENS1_32KernelTmaWarpSpecializedPingpongEEENS5_IJNSA_ILi64EEENSA_ILi128EEENSA_ILi32EEEEEEfNS5_IJlSB_lEEEfSK_NS4_8TiledMMAINS4_8MMA_AtomIJNS4_4SM904GMMA30MMA_64x128x8_F32TF32TF32_SS_TNILNSO_7ScaleInE1ELSQ_1EEEEEENS4_6LayoutINS5_IJSB_SB_SB_EEENS5_IJNSA_ILi0EEESV_SV_EEEEENS5_IJNS4_10UnderscoreESY_SY_EEEEENS4_23SM90_TMA_LOAD_MULTICASTENS4_14ComposedLayoutINS4_7SwizzleILi3ELi4ELi3EEENS4_18smem_ptr_flag_bitsILi32EEENST_INS5_IJNSA_ILi8EEESI_EEENS5_IJSI_SB_EEEEEEEvNS4_8identityENS4_13SM90_TMA_LOADES1B_vS1C_EENS_8epilogue10collective6detail29Sm90TmaWarpSpecializedAdapterINS1G_15DefaultEpilogueIfSK_SK_NS1F_6thread17LinearCombinationIfLi1EffLNS1K_9ScaleType4KindE0ELNS_15FloatRoundStyleE2EfEENS1_15EpilogueDefaultEEEEEvvEEEEvNT_6ParamsE:
        .type           _ZN7cutlass13device_kernelINS_4gemm6kernel13GemmUniversalIN4cute5tupleIJiiiiEEENS1_10collective13CollectiveMmaINS1_34MainloopSm90TmaGmmaWarpSpecializedILi9ENS5_IJNS4_1CILi1EEENSA_ILi4EEESB_EEENS1_32KernelTmaWarpSpecializedPingpongEEENS5_IJNSA_ILi64EEENSA_ILi128EEENSA_ILi32EEEEEEfNS5_IJlSB_lEEEfSK_NS4_8TiledMMAINS4_8MMA_AtomIJNS4_4SM904GMMA30MMA_64x128x8_F32TF32TF32_SS_TNILNSO_7ScaleInE1ELSQ_1EEEEEENS4_6LayoutINS5_IJSB_SB_SB_EEENS5_IJNSA_ILi0EEESV_SV_EEEEENS5_IJNS4_10UnderscoreESY_SY_EEEEENS4_23SM90_TMA_LOAD_MULTICASTENS4_14ComposedLayoutINS4_7SwizzleILi3ELi4ELi3EEENS4_18smem_ptr_flag_bitsILi32EEENST_INS5_IJNSA_ILi8EEESI_EEENS5_IJSI_SB_EEEEEEEvNS4_8identityENS4_13SM90_TMA_LOADES1B_vS1C_EENS_8epilogue10collective6detail29Sm90TmaWarpSpecializedAdapterINS1G_15DefaultEpilogueIfSK_SK_NS1F_6thread17LinearCombinationIfLi1EffLNS1K_9ScaleType4KindE0ELNS_15FloatRoundStyleE2EfEENS1_15EpilogueDefaultEEEEEvvEEEEvNT_6ParamsE,@function
        .size           _ZN7cutlass13device_kernelINS_4gemm6kernel13GemmUniversalIN4cute5tupleIJiiiiEEENS1_10collective13CollectiveMmaINS1_34MainloopSm90TmaGmmaWarpSpecializedILi9ENS5_IJNS4_1CILi1EEENSA_ILi4EEESB_EEENS1_32KernelTmaWarpSpecializedPingpongEEENS5_IJNSA_ILi64EEENSA_ILi128EEENSA_ILi32EEEEEEfNS5_IJlSB_lEEEfSK_NS4_8TiledMMAINS4_8MMA_AtomIJNS4_4SM904GMMA30MMA_64x128x8_F32TF32TF32_SS_TNILNSO_7ScaleInE1ELSQ_1EEEEEENS4_6LayoutINS5_IJSB_SB_SB_EEENS5_IJNSA_ILi0EEESV_SV_EEEEENS5_IJNS4_10UnderscoreESY_SY_EEEEENS4_23SM90_TMA_LOAD_MULTICASTENS4_14ComposedLayoutINS4_7SwizzleILi3ELi4ELi3EEENS4_18smem_ptr_flag_bitsILi32EEENST_INS5_IJNSA_ILi8EEESI_EEENS5_IJSI_SB_EEEEEEEvNS4_8identityENS4_13SM90_TMA_LOADES1B_vS1C_EENS_8epilogue10collective6detail29Sm90TmaWarpSpecializedAdapterINS1G_15DefaultEpilogueIfSK_SK_NS1F_6thread17LinearCombinationIfLi1EffLNS1K_9ScaleType4KindE0ELNS_15FloatRoundStyleE2EfEENS1_15EpilogueDefaultEEEEEvvEEEEvNT_6ParamsE,(.L_x_212 - _ZN7cutlass13device_kernelINS_4gemm6kernel13GemmUniversalIN4cute5tupleIJiiiiEEENS1_10collective13CollectiveMmaINS1_34MainloopSm90TmaGmmaWarpSpecializedILi9ENS5_IJNS4_1CILi1EEENSA_ILi4EEESB_EEENS1_32KernelTmaWarpSpecializedPingpongEEENS5_IJNSA_ILi64EEENSA_ILi128EEENSA_ILi32EEEEEEfNS5_IJlSB_lEEEfSK_NS4_8TiledMMAINS4_8MMA_AtomIJNS4_4SM904GMMA30MMA_64x128x8_F32TF32TF32_SS_TNILNSO_7ScaleInE1ELSQ_1EEEEEENS4_6LayoutINS5_IJSB_SB_SB_EEENS5_IJNSA_ILi0EEESV_SV_EEEEENS5_IJNS4_10UnderscoreESY_SY_EEEEENS4_23SM90_TMA_LOAD_MULTICASTENS4_14ComposedLayoutINS4_7SwizzleILi3ELi4ELi3EEENS4_18smem_ptr_flag_bitsILi32EEENST_INS5_IJNSA_ILi8EEESI_EEENS5_IJSI_SB_EEEEEEEvNS4_8identityENS4_13SM90_TMA_LOADES1B_vS1C_EENS_8epilogue10collective6detail29Sm90TmaWarpSpecializedAdapterINS1G_15DefaultEpilogueIfSK_SK_NS1F_6thread17LinearCombinationIfLi1EffLNS1K_9ScaleType4KindE0ELNS_15FloatRoundStyleE2EfEENS1_15EpilogueDefaultEEEEEvvEEEEvNT_6ParamsE)
        .other          _ZN7cutlass13device_kernelINS_4gemm6kernel13GemmUniversalIN4cute5tupleIJiiiiEEENS1_10collective13CollectiveMmaINS1_34MainloopSm90TmaGmmaWarpSpecializedILi9ENS5_IJNS4_1CILi1EEENSA_ILi4EEESB_EEENS1_32KernelTmaWarpSpecializedPingpongEEENS5_IJNSA_ILi64EEENSA_ILi128EEENSA_ILi32EEEEEEfNS5_IJlSB_lEEEfSK_NS4_8TiledMMAINS4_8MMA_AtomIJNS4_4SM904GMMA30MMA_64x128x8_F32TF32TF32_SS_TNILNSO_7ScaleInE1ELSQ_1EEEEEENS4_6LayoutINS5_IJSB_SB_SB_EEENS5_IJNSA_ILi0EEESV_SV_EEEEENS5_IJNS4_10UnderscoreESY_SY_EEEEENS4_23SM90_TMA_LOAD_MULTICASTENS4_14ComposedLayoutINS4_7SwizzleILi3ELi4ELi3EEENS4_18smem_ptr_flag_bitsILi32EEENST_INS5_IJNSA_ILi8EEESI_EEENS5_IJSI_SB_EEEEEEEvNS4_8identityENS4_13SM90_TMA_LOADES1B_vS1C_EENS_8epilogue10collective6detail29Sm90TmaWarpSpecializedAdapterINS1G_15DefaultEpilogueIfSK_SK_NS1F_6thread17LinearCombinationIfLi1EffLNS1K_9ScaleType4KindE0ELNS_15FloatRoundStyleE2EfEENS1_15EpilogueDefaultEEEEEvvEEEEvNT_6ParamsE,@"STO_CUDA_ENTRY STV_DEFAULT"
_ZN7cutlass13device_kernelINS_4gemm6kernel13GemmUniversalIN4cute5tupleIJiiiiEEENS1_10collective13CollectiveMmaINS1_34MainloopSm90TmaGmmaWarpSpecializedILi9ENS5_IJNS4_1CILi1EEENSA_ILi4EEESB_EEENS1_32KernelTmaWarpSpecializedPingpongEEENS5_IJNSA_ILi64EEENSA_ILi128EEENSA_ILi32EEEEEEfNS5_IJlSB_lEEEfSK_NS4_8TiledMMAINS4_8MMA_AtomIJNS4_4SM904GMMA30MMA_64x128x8_F32TF32TF32_SS_TNILNSO_7ScaleInE1ELSQ_1EEEEEENS4_6LayoutINS5_IJSB_SB_SB_EEENS5_IJNSA_ILi0EEESV_SV_EEEEENS5_IJNS4_10UnderscoreESY_SY_EEEEENS4_23SM90_TMA_LOAD_MULTICASTENS4_14ComposedLayoutINS4_7SwizzleILi3ELi4ELi3EEENS4_18smem_ptr_flag_bitsILi32EEENST_INS5_IJNSA_ILi8EEESI_EEENS5_IJSI_SB_EEEEEEEvNS4_8identityENS4_13SM90_TMA_LOADES1B_vS1C_EENS_8epilogue10collective6detail29Sm90TmaWarpSpecializedAdapterINS1G_15DefaultEpilogueIfSK_SK_NS1F_6thread17LinearCombinationIfLi1EffLNS1K_9ScaleType4KindE0ELNS_15FloatRoundStyleE2EfEENS1_15EpilogueDefaultEEEEEvvEEEEvNT_6ParamsE:
[----:B------:R-:W0:Y:S02]  /*0000*/  LDC R1, c[0x0][0x28] ;  /* 0x00000a00ff017b82 */ /* 0x000e240000000800 */
[----:B0-----:R-:W-:Y:S01]  /*0010*/  VIADD R1, R1, 0xfffffff8 ;  /* 0xfffffff801017836 */ /* 0x001fe20000000000 */
[----:B------:R-:W0:Y:S01]  /*0020*/  S2R R4, SR_TID.X ;  /* 0x0000000000047919 */ /* 0x000e220000002100 */
[----:B------:R-:W-:Y:S01]  /*0030*/  ELECT P0, URZ, PT ;  /* 0x00000000003f782f */ /* 0x000fe20003800000 */
[----:B------:R-:W-:Y:S01]  /*0040*/  BSSY B0, `(.L_x_0) ;  /* 0x000000f000007945 */ /* 0x000fe20003800000 */
[--C-:B0-----:R-:W-:Y:S02]  /*0050*/  SHF.R.U32.HI R0, RZ, 0x5, R4.reuse ;  /* 0x00000005ff007819 */ /* 0x101fe40000011604 */
[----:B------:R-:W-:-:S03]  /*0060*/  SHF.R.U32.HI R7, RZ, 0x7, R4 ;  /* 0x00000007ff077819 */ /* 0x000fc60000011604 */
[----:B------:R-:W0:Y:S04]  /*0070*/  SHFL.IDX PT, R2, R0, RZ, 0x1f ;  /* 0x00001fff00027589 */ /* 0x000e2800000e0000 */
[----:B------:R1:W2:Y:S01]  /*0080*/  SHFL.IDX PT, R8, R7, RZ, 0x1f ;  /* 0x00001fff07087589 */ /* 0x0002a200000e0000 */
[----:B0-----:R-:W-:-:S13]  /*0090*/  ISETP.NE.OR P0, PT, R2, RZ, !P0 ;  /* 0x000000ff0200720c */ /* 0x001fda0004705670 */
[----:B-12---:R-:W-:Y:S05]  /*00a0*/  @P0 BRA `(.L_x_1) ;  /* 0x0000000000200947 */ /* 0x006fea0003800000 */
[----:B------:R-:W-:Y:S02]  /*00b0*/  ULDC.64 UR4, c[0x0][0x198] ;  /* 0x0000660000047ab9 */ /* 0x000fe40000000a00 */
[----:B------:R-:W-:Y:S02]  /*00c0*/  UIADD3 UR6, UP0, UR4, 0xf0, URZ ;  /* 0x000000f004067890 */ /* 0x000fe4000ff1e03f */
[----:B------:R-:W-:Y:S02]  /*00d0*/  UIADD3 UR4, UP1, UR4, 0x1f0, URZ ;  /* 0x000001f004047890 */ /* 0x000fe4000ff3e03f */
[----:B------:R-:W-:Y:S02]  /*00e0*/  UIADD3.X UR7, URZ, UR5, URZ, UP0, !UPT ;  /* 0x000000053f077290 */ /* 0x000fe400087fe43f */
[----:B------:R-:W-:-:S07]  /*00f0*/  UIADD3.X UR5, URZ, UR5, URZ, UP1, !UPT ;  /* 0x000000053f057290 */ /* 0x000fce0008ffe43f */
[----:B------:R0:W-:Y:S02]  /*0100*/  UTMACCTL.PF [UR6] ;  /* 0x00000000060079b9 */ /* 0x0001e40008040000 */
[----:B------:R0:W-:Y:S02]  /*0110*/  UTMACCTL.PF [UR4] ;  /* 0x00000000040079b9 */ /* 0x0001e40008040000 */
[----:B0-----:R-:W-:Y:S01]  /*0120*/  NOP ;  /* 0x0000000000007918 */ /* 0x001fe20000000000 */
.L_x_1:
[----:B------:R-:W-:Y:S05]  /*0130*/  BSYNC B0 ;  /* 0x0000000000007941 */ /* 0x000fea0003800000 */
.L_x_0:
[----:B------:R-:W0:Y:S01]  /*0140*/  SHFL.IDX PT, R9, R0, RZ, 0x1f ;  /* 0x00001fff00097589 */ /* 0x000e2200000e0000 */
[----:B------:R-:W-:Y:S02]  /*0150*/  SHF.R.S32.HI R3, RZ, 0x1f, R4 ;  /* 0x0000001fff037819 */ /* 0x000fe40000011404 */
[----:B0-----:R-:W-:-:S13]  /*0160*/  ISETP.NE.AND P0, PT, R9, RZ, PT ;  /* 0x000000ff0900720c */ /* 0x001fda0003f05270 */
[----:B------:R-:W-:Y:S05]  /*0170*/  @P0 BRA `(.L_x_2) ;  /* 0x00000000008c0947 */ /* 0x000fea0003800000 */
[----:B------:R-:W-:Y:S01]  /*0180*/  ELECT P0, URZ, PT ;  /* 0x00000000003f782f */ /* 0x000fe20003800000 */
[----:B------:R-:W-:-:S12]  /*0190*/  BSSY B0, `(.L_x_2) ;  /* 0x0000021000007945 */ /* 0x000fd80003800000 */
[----:B------:R-:W-:Y:S05]  /*01a0*/  @!P0 BRA `(.L_x_3) ;  /* 0x00000000007c8947 */ /* 0x000fea0003800000 */
[----:B------:R-:W0:Y:S01]  /*01b0*/  S2UR UR8, SR_CgaCtaId ;  /* 0x00000000000879c3 */ /* 0x000e220000008800 */
[----:B------:R-:W-:Y:S01]  /*01c0*/  UMOV UR4, 0x400 ;  /* 0x0000040000047882 */ /* 0x000fe20000000000 */
[----:B------:R-:W-:Y:S01]  /*01d0*/  UMOV UR5, 0x1 ;  /* 0x0000000100057882 */ /* 0x000fe20000000000 */
[----:B------:R-:W-:Y:S02]  /*01e0*/  UMOV UR6, 0x4 ;  /* 0x0000000400067882 */ /* 0x000fe40000000000 */
[----:B------:R-:W-:-:S04]  /*01f0*/  UIADD3 UR6, -UR6, 0x100000, URZ ;  /* 0x0010000006067890 */ /* 0x000fc8000fffe13f */
[----:B------:R-:W-:Y:S02]  /*0200*/  USHF.L.U32 UR7, UR6, 0xb, URZ ;  /* 0x0000000b06077899 */ /* 0x000fe4000800063f */
[----:B------:R-:W-:Y:S02]  /*0210*/  USHF.L.U32 UR6, UR6, 0x1, URZ ;  /* 0x0000000106067899 */ /* 0x000fe4000800063f */
[----:B0-----:R-:W-:Y:S02]  /*0220*/  ULEA UR8, UR8, UR4, 0x18 ;  /* 0x0000000408087291 */ /* 0x001fe4000f8ec03f */
[----:B------:R-:W-:-:S04]  /*0230*/  UIADD3 UR4, -UR5, 0x100000, URZ ;  /* 0x0010000005047890 */ /* 0x000fc8000fffe13f */
[----:B------:R-:W-:Y:S02]  /*0240*/  USHF.L.U32 UR5, UR4, 0xb, URZ ;  /* 0x0000000b04057899 */ /* 0x000fe4000800063f */
[----:B------:R-:W-:Y:S01]  /*0250*/  USHF.L.U32 UR4, UR4, 0x1, URZ ;  /* 0x0000000104047899 */ /* 0x000fe2000800063f */
[----:B------:R-:W0:Y:S11]  /*0260*/  FENCE.VIEW.ASYNC.S ;  /* 0x00000000000073c6 */ /* 0x000e360000000000 */
[----:B0-----:R0:W1:Y:S01]  /*0270*/  SYNCS.EXCH.64 URZ, [UR8], UR4 ;  /* 0x00000004083f75b2 */ /* 0x0010620008000100 */
[----:B------:R0:W2:Y:S01]  /*0280*/  SYNCS.EXCH.64 URZ, [UR8+0x48], UR6 ;  /* 0x00004806083f75b2 */ /* 0x0000a20008000100 */
[----:B------:R0:W3:Y:S01]  /*0290*/  SYNCS.EXCH.64 URZ, [UR8+0x8], UR4 ;  /* 0x00000804083f75b2 */ /* 0x0000e20008000100 */
[----:B------:R0:W4:Y:S01]  /*02a0*/  SYNCS.EXCH.64 URZ, [UR8+0x50], UR6 ;  /* 0x00005006083f75b2 */ /* 0x0001220008000100 */
[----:B------:R0:W0:Y:S01]  /*02b0*/  SYNCS.EXCH.64 URZ, [UR8+0x10], UR4 ;  /* 0x00001004083f75b2 */ /* 0x0000220008000100 */
        /* <DEDUP_REMOVED lines=13> */
[----:B------:R-:W-:Y:S01]  /*0390*/  NOP ;  /* 0x0000000000007918 */ /* 0x000fe20000000000 */
.L_x_3:
[----:B0-----:R-:W-:Y:S05]  /*03a0*/  BSYNC B0 ;  /* 0x0000000000007941 */ /* 0x001fea0003800000 */
.L_x_2:
[----:B------:R-:W0:Y:S01]  /*03b0*/  SHFL.IDX PT, R12, R0, RZ, 0x1f ;  /* 0x00001fff000c7589 */ /* 0x000e2200000e0000 */
[----:B------:R-:W-:Y:S01]  /*03c0*/  LEA.HI R3, R3, R4, RZ, 0x7 ;  /* 0x0000000403037211 */ /* 0x000fe200078f38ff */
[----:B------:R-:W5:Y:S01]  /*03d0*/  S2UR UR12, SR_CTAID.X ;  /* 0x00000000000c79c3 */ /* 0x000f620000002500 */
[----:B------:R-:W-:Y:S01]  /*03e0*/  ELECT P0, URZ, PT ;  /* 0x00000000003f782f */ /* 0x000fe20003800000 */
[----:B------:R1:W2:Y:S01]  /*03f0*/  SHFL.IDX PT, R11, R0, RZ, 0x1f ;  /* 0x00001fff000b7589 */ /* 0x0002a200000e0000 */
[----:B------:R-:W-:Y:S02]  /*0400*/  LOP3.LUT R3, R3, 0xffffff80, RZ, 0xc0, !PT ;  /* 0xffffff8003037812 */ /* 0x000fe400078ec0ff */
[----:B------:R-:W-:Y:S01]  /*0410*/  ELECT P1, URZ, PT ;  /* 0x00000000003f782f */ /* 0x000fe20003820000 */
[----:B------:R-:W-:Y:S01]  /*0420*/  NOP ;  /* 0x0000000000007918 */ /* 0x000fe20000000000 */
[----:B------:R-:W3:Y:S01]  /*0430*/  S2R R6, SR_CTAID.Y ;  /* 0x0000000000067919 */ /* 0x000ee20000002600 */
[----:B------:R-:W-:Y:S01]  /*0440*/  ULDC UR4, c[0x0][0x150] ;  /* 0x0000540000047ab9 */ /* 0x000fe20000000800 */
[----:B------:R-:W-:Y:S01]  /*0450*/  IMAD.IADD R5, R4, 0x1, -R3 ;  /* 0x0000000104057824 */ /* 0x000fe200078e0a03 */
[----:B------:R-:W4:Y:S01]  /*0460*/  LDC R25, c[0x0][0x148] ;  /* 0x00005200ff197b82 */ /* 0x000f220000000800 */
[----:B-1----:R-:W-:Y:S01]  /*0470*/  SHF.R.S32.HI R0, RZ, 0x1f, R9 ;  /* 0x0000001fff007819 */ /* 0x002fe20000011409 */
[----:B------:R-:W1:Y:S01]  /*0480*/  SHFL.IDX PT, R15, R7, RZ, 0x1f ;  /* 0x00001fff070f7589 */ /* 0x000e6200000e0000 */
[----:B------:R-:W-:Y:S01]  /*0490*/  UMOV UR11, 0x80 ;  /* 0x00000080000b7882 */ /* 0x000fe20000000000 */
[----:B------:R-:W-:Y:S01]  /*04a0*/  SHF.R.S32.HI R20, RZ, 0x1f, R5 ;  /* 0x0000001fff147819 */ /* 0x000fe20000011405 */
[----:B------:R-:W-:Y:S01]  /*04b0*/  NOP ;  /* 0x0000000000007918 */ /* 0x000fe20000000000 */
[----:B------:R-:W-:Y:S01]  /*04c0*/  LEA.HI R0, R0, R9, RZ, 0x2 ;  /* 0x0000000900007211 */ /* 0x000fe200078f10ff */
[----:B------:R-:W-:Y:S01]  /*04d0*/  VIADD R35, R8, 0xffffffff ;  /* 0xffffffff08237836 */ /* 0x000fe20000000000 */
[----:B------:R-:W-:Y:S01]  /*04e0*/  LEA.HI R3, R20, R5, RZ, 0x3 ;  /* 0x0000000514037211 */ /* 0x000fe200078f18ff */
[----:B------:R-:W1:Y:S01]  /*04f0*/  LDC R13, c[0x0][0x140] ;  /* 0x00005000ff0d7b82 */ /* 0x000e620000000800 */
[----:B------:R-:W-:-:S02]  /*0500*/  LOP3.LUT R0, R0, 0x3ffffffc, RZ, 0xc0, !PT ;  /* 0x3ffffffc00007812 */ /* 0x000fc400078ec0ff */
[--C-:B------:R-:W-:Y:S02]  /*0510*/  SHF.R.S32.HI R10, RZ, 0x3, R3.reuse ;  /* 0x00000003ff0a7819 */ /* 0x100fe40000011403 */
[----:B------:R-:W-:Y:S01]  /*0520*/  SHF.R.S32.HI R3, RZ, 0x1f, R3 ;  /* 0x0000001fff037819 */ /* 0x000fe20000011403 */
[----:B------:R-:W-:Y:S01]  /*0530*/  IMAD.IADD R0, R9, 0x1, -R0 ;  /* 0x0000000109007824 */ /* 0x000fe200078e0a00 */
[----:B0-----:R-:W-:Y:S02]  /*0540*/  ISETP.NE.OR P0, PT, R12, RZ, !P0 ;  /* 0x000000ff0c00720c */ /* 0x001fe40004705670 */
[----:B------:R-:W-:Y:S01]  /*0550*/  LEA.HI R3, R3, R10, RZ, 0x2 ;  /* 0x0000000a03037211 */ /* 0x000fe200078f10ff */
[----:B------:R-:W0:Y:S01]  /*0560*/  LDC R12, c[0x0][0x144] ;  /* 0x00005100ff0c7b82 */ /* 0x000e220000000800 */
[----:B--2---:R-:W-:Y:S02]  /*0570*/  ISETP.NE.OR P1, PT, R11, RZ, !P1 ;  /* 0x000000ff0b00720c */ /* 0x004fe40004f25670 */
[----:B------:R-:W-:-:S02]  /*0580*/  LOP3.LUT R11, R3, 0xfffffffc, RZ, 0xc0, !PT ;  /* 0xfffffffc030b7812 */ /* 0x000fc400078ec0ff */
[----:B------:R-:W-:Y:S02]  /*0590*/  SHF.R.S32.HI R3, RZ, 0x1f, R2 ;  /* 0x0000001fff037819 */ /* 0x000fe40000011402 */
[----:B------:R-:W-:Y:S01]  /*05a0*/  ISETP.GE.U32.AND P5, PT, R35, 0x2, PT ;  /* 0x000000022300780c */ /* 0x000fe20003fa6070 */
[----:B------:R-:W-:Y:S01]  /*05b0*/  IMAD.IADD R11, R10, 0x1, -R11 ;  /* 0x000000010a0b7824 */ /* 0x000fe200078e0a0b */
[----:B-----5:R-:W-:Y:S01]  /*05c0*/  I2FP.F32.U32 R10, UR12 ;  /* 0x0000000c000a7c45 */ /* 0x020fe20008201000 */
[----:B------:R-:W-:Y:S01]  /*05d0*/  VOTEU.ALL UP0, P0 ;  /* 0x00000000003f7886 */ /* 0x000fe20000000000 */
[----:B---3--:R-:W-:Y:S01]  /*05e0*/  I2FP.F32.U32 R9, R6 ;  /* 0x0000000600097245 */ /* 0x008fe20000201000 */
[----:B------:R-:W-:Y:S01]  /*05f0*/  IMAD R0, R0, 0x4, R11 ;  /* 0x0000000400007824 */ /* 0x000fe200078e020b */
[----:B------:R-:W-:Y:S01]  /*0600*/  LEA.HI R3, R3, R2, RZ, 0x2 ;  /* 0x0000000203037211 */ /* 0x000fe200078f10ff */
[----:B------:R-:W-:Y:S01]  /*0610*/  VOTEU.ALL UP1, P1 ;  /* 0x00000000003f7886 */ /* 0x000fe20000820000 */
[----:B------:R-:W-:Y:S01]  /*0620*/  FMUL R10, R10, UR4 ;  /* 0x000000040a0a7c20 */ /* 0x000fe20008400000 */
[----:B------:R-:W2:Y:S01]  /*0630*/  @!UP0 S2UR UR7, SR_CgaCtaId ;  /* 0x00000000000789c3 */ /* 0x000ea20000008800 */
[----:B------:R-:W-:Y:S01]  /*0640*/  ULDC UR4, c[0x0][0x154] ;  /* 0x0000550000047ab9 */ /* 0x000fe20000000800 */
[----:B------:R-:W-:Y:S01]  /*0650*/  LOP3.LUT R3, R3, 0xfffffffc, RZ, 0xc0, !PT ;  /* 0xfffffffc03037812 */ /* 0x000fe200078ec0ff */
[----:B------:R-:W-:Y:S01]  /*0660*/  FMUL R9, R9, UR4 ;  /* 0x0000000409097c20 */ /* 0x000fe20008400000 */
[----:B------:R-:W-:Y:S01]  /*0670*/  UMOV UR4, 0x20 ;  /* 0x0000002000047882 */ /* 0x000fe20000000000 */
[----:B------:R-:W3:Y:S01]  /*0680*/  F2I.U32.TRUNC.NTZ R10, R10 ;  /* 0x0000000a000a7305 */ /* 0x000ee2000020f000 */
[----:B------:R-:W-:Y:S01]  /*0690*/  @!UP0 UMOV UR6, 0x400 ;  /* 0x0000040000068882 */ /* 0x000fe20000000000 */
[----:B------:R-:W-:Y:S01]  /*06a0*/  IMAD.IADD R14, R2, 0x1, -R3 ;  /* 0x00000001020e7824 */ /* 0x000fe200078e0a03 */
[----:B------:R-:W5:Y:S01]  /*06b0*/  @!UP1 S2UR UR10, SR_CgaCtaId ;  /* 0x00000000000a99c3 */ /* 0x000f620000008800 */
[----:B------:R-:W-:Y:S01]  /*06c0*/  IMAD.SHL.U32 R3, R0, 0x4, RZ ;  /* 0x0000000400037824 */ /* 0x000fe200078e00ff */
[----:B------:R-:W-:-:S04]  /*06d0*/  @!UP0 UIADD3 UR4, -UR4, 0x100000, URZ ;  /* 0x0010000004048890 */ /* 0x000fc8000fffe13f */
[----:B------:R-:W-:Y:S02]  /*06e0*/  @!UP0 USHF.L.U32 UR5, UR4, 0xb, URZ ;  /* 0x0000000b04058899 */ /* 0x000fe4000800063f */
[----:B------:R-:W-:Y:S01]  /*06f0*/  @!UP0 USHF.L.U32 UR4, UR4, 0x1, URZ ;  /* 0x0000000104048899 */ /* 0x000fe2000800063f */
[----:B-1----:R-:W-:Y:S01]  /*0700*/  ISETP.EQ.U32.AND P3, PT, R13, 0x1, PT ;  /* 0x000000010d00780c */ /* 0x002fe20003f62070 */
[----:B------:R-:W-:Y:S01]  /*0710*/  @!UP1 UMOV UR9, 0x400 ;  /* 0x0000040000099882 */ /* 0x000fe20000000000 */
[----:B------:R-:W1:Y:S01]  /*0720*/  F2I.U32.TRUNC.NTZ R9, R9 ;  /* 0x0000000900097305 */ /* 0x000e62000020f000 */
[----:B------:R-:W-:Y:S01]  /*0730*/  LOP3.LUT R88, R0, 0xc, R3, 0x78, !PT ;  /* 0x0000000c00587812 */ /* 0x000fe200078e7803 */
[----:B------:R-:W-:Y:S01]  /*0740*/  VOTEU.ALL UP2, P1 ;  /* 0x00000000003f7886 */ /* 0x000fe20000840000 */
[----:B------:R-:W-:Y:S01]  /*0750*/  VOTEU.ALL UP3, P1 ;  /* 0x00000000003f7886 */ /* 0x000fe20000860000 */
[----:B------:R-:W-:Y:S01]  /*0760*/  VOTEU.ALL UP4, P1 ;  /* 0x00000000003f7886 */ /* 0x000fe20000880000 */
[----:B------:R-:W-:Y:S01]  /*0770*/  VOTEU.ALL UP5, P1 ;  /* 0x00000000003f7886 */ /* 0x000fe200008a0000 */
[----:B------:R-:W-:Y:S01]  /*0780*/  ISETP.NE.AND P1, PT, R14, 0x3, PT ;  /* 0x000000030e00780c */ /* 0x000fe20003f25270 */
[----:B---3--:R-:W-:Y:S01]  /*0790*/  IMAD.MOV R21, RZ, RZ, -R10 ;  /* 0x000000ffff157224 */ /* 0x008fe200078e0a0a */
[----:B------:R-:W-:-:S02]  /*07a0*/  R2UR UR43, R15 ;  /* 0x000000000f2b72ca */ /* 0x000fc400000e0000 */
[----:B------:R-:W-:Y:S01]  /*07b0*/  ISETP.EQ.OR P1, PT, R14, RZ, !P1 ;  /* 0x000000ff0e00720c */ /* 0x000fe20004f22670 */
[----:B--2---:R-:W-:Y:S01]  /*07c0*/  @!UP0 ULEA UR8, UR7, UR6, 0x18 ;  /* 0x0000000607088291 */ /* 0x004fe2000f8ec03f */
[----:B0-----:R-:W-:Y:S01]  /*07d0*/  IMAD R21, R12, R21, UR12 ;  /* 0x0000000c0c157e24 */ /* 0x001fe2000f8e0215 */
[----:B------:R-:W-:-:S04]  /*07e0*/  @!UP1 UIADD3 UR6, -UR11, 0x100000, URZ ;  /* 0x001000000b069890 */ /* 0x000fc8000fffe13f */
[----:B------:R-:W-:Y:S02]  /*07f0*/  @!UP1 USHF.L.U32 UR7, UR6, 0xb, URZ ;  /* 0x0000000b06079899 */ /* 0x000fe4000800063f */
[----:B------:R-:W-:Y:S01]  /*0800*/  @!UP1 USHF.L.U32 UR6, UR6, 0x1, URZ ;  /* 0x0000000106069899 */ /* 0x000fe2000800063f */
[C---:B------:R-:W-:Y:S01]  /*0810*/  ISETP.EQ.AND P1, PT, R8.reuse, RZ, P1 ;  /* 0x000000ff0800720c */ /* 0x040fe20000f22270 */
[----:B-1----:R-:W-:Y:S01]  /*0820*/  IMAD.MOV R24, RZ, RZ, -R9 ;  /* 0x000000ffff187224 */ /* 0x002fe200078e0a09 */
[----:B------:R-:W-:Y:S01]  /*0830*/  VOTEU.ALL UP0, P0 ;  /* 0x00000000003f7886 */ /* 0x000fe20000000000 */
[----:B------:R-:W-:Y:S01]  /*0840*/  ISETP.NE.AND P2, PT, R8, RZ, PT ;  /* 0x000000ff0800720c */ /* 0x000fe20003f45270 */
[----:B-----5:R-:W-:Y:S01]  /*0850*/  @!UP1 ULEA UR9, UR10, UR9, 0x18 ;  /* 0x000000090a099291 */ /* 0x020fe2000f8ec03f */
[----:B----4-:R-:W-:Y:S01]  /*0860*/  IMAD R3, R25, R24, R6 ;  /* 0x0000001819037224 */ /* 0x010fe200078e0206 */
[----:B------:R-:W-:Y:S01]  /*0870*/  VOTEU.ALL UP1, P0 ;  /* 0x00000000003f7886 */ /* 0x000fe20000020000 */
[----:B------:R-:W-:Y:S01]  /*0880*/  LOP3.LUT P0, RZ, R5, 0x7, RZ, 0xc0, !PT ;  /* 0x0000000705ff7812 */ /* 0x000fe2000780c0ff */
[----:B------:R-:W0:Y:S02]  /*0890*/  FENCE.VIEW.ASYNC.S ;  /* 0x00000000000073c6 */ /* 0x000e240000000000 */
[----:B0-----:R0:W1:Y:S01]  /*08a0*/  @!UP0 SYNCS.EXCH.64 URZ, [UR8+0xc0], UR4 ;  /* 0x0000c004083f85b2 */ /* 0x0010620008000100 */
[----:B------:R-:W-:-:S02]  /*08b0*/  SEL R23, RZ, 0x1, !P1 ;  /* 0x00000001ff177807 */ /* 0x000fc40004800000 */
[----:B------:R-:W-:Y:S02]  /*08c0*/  ISETP.NE.AND P4, PT, R3, R88, PT ;  /* 0x000000580300720c */ /* 0x000fe40003f85270 */
[----:B------:R-:W-:Y:S02]  /*08d0*/  ISETP.LT.U32.AND P0, PT, R88, 0x4, !P0 ;  /* 0x000000045800780c */ /* 0x000fe40004701070 */
[----:B------:R-:W-:Y:S02]  /*08e0*/  ISETP.EQ.OR P4, PT, R21, RZ, !P4 ;  /* 0x000000ff1500720c */ /* 0x000fe40006782670 */
[----:B------:R-:W-:Y:S02]  /*08f0*/  SEL R23, R23, 0x2, P5 ;  /* 0x0000000217177807 */ /* 0x000fe40002800000 */
[----:B------:R-:W-:-:S04]  /*0900*/  PLOP3.LUT P0, PT, P0, P4, PT, 0x80, 0x0 ;  /* 0x000000000000781c */ /* 0x000fc80000709070 */
[----:B------:R-:W-:Y:S01]  /*0910*/  P2R R103, PR, RZ, 0x1 ;  /* 0x00000001ff677803 */ /* 0x000fe20000000000 */
[----:B------:R0:W2:Y:S01]  /*0920*/  @!UP1 SYNCS.EXCH.64 URZ, [UR8+0xc8], UR4 ;  /* 0x0000c804083f95b2 */ /* 0x0000a20008000100 */
[----:B------:R-:W-:Y:S01]  /*0930*/  NOP ;  /* 0x0000000000007918 */ /* 0x000fe20000000000 */
[----:B------:R0:W3:Y:S01]  /*0940*/  @!UP2 SYNCS.EXCH.64 URZ, [UR9+0xa0], UR6 ;  /* 0x0000a006093fa5b2 */ /* 0x0000e20008000100 */
[----:B------:R0:W4:Y:S01]  /*0950*/  @!UP3 SYNCS.EXCH.64 URZ, [UR9+0xa8], UR6 ;  /* 0x0000a806093fb5b2 */ /* 0x0001220008000100 */
[----:B------:R0:W0:Y:S01]  /*0960*/  @!UP4 SYNCS.EXCH.64 URZ, [UR9+0xb0], UR6 ;  /* 0x0000b006093fc5b2 */ /* 0x0000220008000100 */
[----:B------:R0:W0:Y:S01]  /*0970*/  @!UP5 SYNCS.EXCH.64 URZ, [UR9+0xb8], UR6 ;  /* 0x0000b806093fd5b2 */ /* 0x0000220008000100 */
[----:B------:R-:W-:Y:S01]  /*0980*/  NOP ;  /* 0x0000000000007918 */ /* 0x000fe20000000000 */
[----:B------:R-:W-:Y:S05]  /*0990*/  @!P3 BRA `(.L_x_4) ;  /* 0x000000000008b947 */ /* 0x000fea0003800000 */
[----:B01234-:R-:W-:Y:S01]  /*09a0*/  UCGABAR_ARV ;  /* 0x00000000000079c7 */ /* 0x01ffe20008000000 */
[----:B------:R-:W-:Y:S05]  /*09b0*/  BRA `(.L_x_5) ;  /* 0x0000000000047947 */ /* 0x000fea0003800000 */
.L_x_4:
[----:B01234-:R-:W-:Y:S01]  /*09c0*/  NOP ;  /* 0x0000000000007918 */ /* 0x01ffe20000000000 */
.L_x_5:
[----:B------:R-:W-:Y:S01]  /*09d0*/  ULDC.64 UR4, c[0x0][0x598] ;  /* 0x0001660000047ab9 */ /* 0x000fe20000000a00 */
[----:B------:R-:W-:Y:S01]  /*09e0*/  ULDC.64 UR36, c[0x0][0x208] ;  /* 0x0000820000247ab9 */ /* 0x000fe20000000a00 */
[----:B------:R-:W-:-:S04]  /*09f0*/  ISETP.NE.U32.AND P0, PT, RZ, UR4, PT ;  /* 0x00000004ff007c0c */ /* 0x000fc8000bf05070 */
[----:B------:R-:W-:-:S13]  /*0a00*/  ISETP.NE.AND.EX P0, PT, RZ, UR5, PT, P0 ;  /* 0x00000005ff007c0c */ /* 0x000fda000bf05300 */
[----:B------:R-:W-:Y:S05]  /*0a10*/  @!P0 BRA `(.L_x_6) ;  /* 0x00000000001c8947 */ /* 0x000fea0003800000 */
[----:B------:R-:W0:Y:S02]  /*0a20*/  LDC.64 R2, c[0x0][0x598] ;  /* 0x00016600ff027b82 */ /* 0x000e240000000a00 */
[----:B0-----:R-:W2:Y:S02]  /*0a30*/  LDG.E.64 R2, desc[UR36][R2.64] ;  /* 0x0000002402027981 */ /* 0x001ea4000c1e1b00 */
[----:B--2---:R-:W-:-:S04]  /*0a40*/  ISETP.NE.U32.AND P0, PT, R2, RZ, PT ;  /* 0x000000ff0200720c */ /* 0x004fc80003f05070 */
[----:B------:R-:W-:-:S13]  /*0a50*/  ISETP.NE.AND.EX P0, PT, R3, RZ, PT, P0 ;  /* 0x000000ff0300720c */ /* 0x000fda0003f05300 */
[----:B------:R-:W-:Y:S05]  /*0a60*/  @!P0 BRA `(.L_x_6) ;  /* 0x0000000000088947 */ /* 0x000fea0003800000 */
[----:B------:R0:W5:Y:S01]  /*0a70*/  LD.E R89, desc[UR36][R2.64] ;  /* 0x0000002402597980 */ /* 0x000162000c101900 */
[----:B------:R-:W-:Y:S05]  /*0a80*/  BRA `(.L_x_7) ;  /* 0x0000000000247947 */ /* 0x000fea0003800000 */
.L_x_6:
[----:B------:R-:W-:Y:S02]  /*0a90*/  ULDC.64 UR4, c[0x0][0x588] ;  /* 0x0001620000047ab9 */ /* 0x000fe40000000a00 */
[----:B------:R-:W-:-:S04]  /*0aa0*/  ISETP.NE.U32.AND P0, PT, RZ, UR4, PT ;  /* 0x00000004ff007c0c */ /* 0x000fc8000bf05070 */
[----:B------:R-:W-:-:S13]  /*0ab0*/  ISETP.NE.AND.EX P0, PT, RZ, UR5, PT, P0 ;  /* 0x00000005ff007c0c */ /* 0x000fda000bf05300 */
[----:B------:R-:W-:Y:S05]  /*0ac0*/  @!P0 BRA `(.L_x_8) ;  /* 0x00000000000c8947 */ /* 0x000fea0003800000 */
[----:B------:R-:W0:Y:S02]  /*0ad0*/  LDC.64 R2, c[0x0][0x588] ;  /* 0x00016200ff027b82 */ /* 0x000e240000000a00 */
[----:B0-----:R1:W5:Y:S01]  /*0ae0*/  LDG.E R89, desc[UR36][R2.64] ;  /* 0x0000002402597981 */ /* 0x001362000c1e1900 */
[----:B------:R-:W-:Y:S05]  /*0af0*/  BRA `(.L_x_7) ;  /* 0x0000000000087947 */ /* 0x000fea0003800000 */
.L_x_8:
[----:B------:R-:W-:Y:S02]  /*0b00*/  ULDC UR4, c[0x0][0x580] ;  /* 0x0001600000047ab9 */ /* 0x000fe40000000800 */
[----:B------:R-:W-:-:S07]  /*0b10*/  IMAD.U32 R89, RZ, RZ, UR4 ;  /* 0x00000004ff597e24 */ /* 0x000fce000f8e00ff */
.L_x_7:
[----:B------:R-:W-:Y:S02]  /*0b20*/  ULDC.64 UR4, c[0x0][0x5a0] ;  /* 0x0001680000047ab9 */ /* 0x000fe40000000a00 */
[----:B------:R-:W-:-:S04]  /*0b30*/  ISETP.NE.U32.AND P0, PT, RZ, UR4, PT ;  /* 0x00000004ff007c0c */ /* 0x000fc8000bf05070 */
[----:B------:R-:W-:-:S13]  /*0b40*/  ISETP.NE.AND.EX P0, PT, RZ, UR5, PT, P0 ;  /* 0x00000005ff007c0c */ /* 0x000fda000bf05300 */
[----:B------:R-:W-:Y:S05]  /*0b50*/  @!P0 BRA `(.L_x_9) ;  /* 0x00000000001c8947 */ /* 0x000fea0003800000 */
[----:B01----:R-:W0:Y:S02]  /*0b60*/  LDC.64 R2, c[0x0][0x5a0] ;  /* 0x00016800ff027b82 */ /* 0x003e240000000a00 */
[----:B0-----:R-:W2:Y:S02]  /*0b70*/  LDG.E.64 R2, desc[UR36][R2.64] ;  /* 0x0000002402027981 */ /* 0x001ea4000c1e1b00 */
[----:B--2---:R-:W-:-:S04]  /*0b80*/  ISETP.NE.U32.AND P0, PT, R2, RZ, PT ;  /* 0x000000ff0200720c */ /* 0x004fc80003f05070 */
[----:B------:R-:W-:-:S13]  /*0b90*/  ISETP.NE.AND.EX P0, PT, R3, RZ, PT, P0 ;  /* 0x000000ff0300720c */ /* 0x000fda0003f05300 */
[----:B------:R-:W-:Y:S05]  /*0ba0*/  @!P0 BRA `(.L_x_9) ;  /* 0x0000000000088947 */ /* 0x000fea0003800000 */
[----:B------:R0:W5:Y:S01]  /*0bb0*/  LD.E R90, desc[UR36][R2.64] ;  /* 0x00000024025a7980 */ /* 0x000162000c101900 */
[----:B------:R-:W-:Y:S05]  /*0bc0*/  BRA `(.L_x_10) ;  /* 0x0000000000247947 */ /* 0x000fea0003800000 */
.L_x_9:
[----:B------:R-:W-:Y:S02]  /*0bd0*/  ULDC.64 UR4, c[0x0][0x590] ;  /* 0x0001640000047ab9 */ /* 0x000fe40000000a00 */
[----:B------:R-:W-:-:S04]  /*0be0*/  ISETP.NE.U32.AND P0, PT, RZ, UR4, PT ;  /* 0x00000004ff007c0c */ /* 0x000fc8000bf05070 */
[----:B------:R-:W-:-:S13]  /*0bf0*/  ISETP.NE.AND.EX P0, PT, RZ, UR5, PT, P0 ;  /* 0x00000005ff007c0c */ /* 0x000fda000bf05300 */
[----:B------:R-:W-:Y:S05]  /*0c00*/  @!P0 BRA `(.L_x_11) ;  /* 0x00000000000c8947 */ /* 0x000fea0003800000 */
[----:B------:R-:W2:Y:S02]  /*0c10*/  LDC.64 R90, c[0x0][0x590] ;  /* 0x00016400ff5a7b82 */ /* 0x000ea40000000a00 */
[----:B--2---:R2:W5:Y:S01]  /*0c20*/  LDG.E R90, desc[UR36][R90.64] ;  /* 0x000000245a5a7981 */ /* 0x004562000c1e1900 */
[----:B------:R-:W-:Y:S05]  /*0c30*/  BRA `(.L_x_10) ;  /* 0x0000000000087947 */ /* 0x000fea0003800000 */
.L_x_11:
[----:B------:R-:W-:Y:S02]  /*0c40*/  ULDC UR4, c[0x0][0x584] ;  /* 0x0001610000047ab9 */ /* 0x000fe40000000800 */
[----:B------:R-:W-:-:S07]  /*0c50*/  IMAD.U32 R90, RZ, RZ, UR4 ;  /* 0x00000004ff5a7e24 */ /* 0x000fce000f8e00ff */
.L_x_10:
[----:B01----:R-:W0:Y:S01]  /*0c60*/  LDC R2, c[0x0][0x65c] ;  /* 0x00019700ff027b82 */ /* 0x003e220000000800 */
[----:B------:R-:W-:Y:S01]  /*0c70*/  ULDC UR6, c[0x0][0x28c] ;  /* 0x0000a30000067ab9 */ /* 0x000fe20000000800 */
[----:B------:R-:W-:Y:S01]  /*0c80*/  ISETP.NE.AND P0, PT, R8, 0x2, PT ;  /* 0x000000020800780c */ /* 0x000fe20003f05270 */
[----:B------:R-:W-:Y:S01]  /*0c90*/  UIADD3 UR6, UR6, 0x1f, URZ ;  /* 0x0000001f06067890 */ /* 0x000fe2000fffe03f */
[----:B------:R-:W-:Y:S01]  /*0ca0*/  IMAD.U32 R8, RZ, RZ, UR12 ;  /* 0x0000000cff087e24 */ /* 0x000fe2000f8e00ff */
[----:B------:R-:W-:Y:S01]  /*0cb0*/  UMOV UR38, URZ ;  /* 0x0000003f00267c82 */ /* 0x000fe20008000000 */
[----:B------:R-:W-:Y:S01]  /*0cc0*/  UMOV UR39, URZ ;  /* 0x0000003f00277c82 */ /* 0x000fe20008000000 */
[----:B------:R-:W-:Y:S01]  /*0cd0*/  USHF.R.S32.HI UR7, URZ, 0x1f, UR6 ;  /* 0x0000001f3f077899 */ /* 0x000fe20008011406 */
[----:B------:R-:W-:-:S03]  /*0ce0*/  ULDC.64 UR8, c[0x0][0x650] ;  /* 0x0001940000087ab9 */ /* 0x000fc60000000a00 */
[----:B------:R-:W-:-:S04]  /*0cf0*/  ULEA.HI UR7, UR7, UR6, URZ, 0x5 ;  /* 0x0000000607077291 */ /* 0x000fc8000f8f283f */
[----:B------:R-:W-:Y:S01]  /*0d00*/  USHF.R.S32.HI UR40, URZ, 0x5, UR7 ;  /* 0x000000053f287899 */ /* 0x000fe20008011407 */
[----:B0-----:R-:W-:-:S13]  /*0d10*/  ISETP.NE.AND P1, PT, R2, 0x1, PT ;  /* 0x000000010200780c */ /* 0x001fda0003f25270 */
[----:B------:R-:W0:Y:S01]  /*0d20*/  @P1 LDC R17, c[0x0][0x10] ;  /* 0x00000400ff111b82 */ /* 0x000e220000000800 */
[----:B------:R-:W-:Y:S02]  /*0d30*/  @P1 IMAD.MOV.U32 R7, RZ, RZ, RZ ;  /* 0x000000ffff071224 */ /* 0x000fe400078e00ff */
[----:B------:R-:W-:-:S05]  /*0d40*/  @P1 IMAD.MOV.U32 R9, RZ, RZ, RZ ;  /* 0x000000ffff091224 */ /* 0x000fca00078e00ff */
[----:B------:R-:W1:Y:S01]  /*0d50*/  @!P1 LDC R3, c[0x0][0xc] ;  /* 0x00000300ff039b82 */ /* 0x000e620000000800 */
[----:B------:R-:W-:Y:S01]  /*0d60*/  ULDC UR4, c[0x0][0xc] ;  /* 0x0000030000047ab9 */ /* 0x000fe20000000800 */
[----:B------:R-:W-:Y:S02]  /*0d70*/  ULDC UR5, c[0x0][0x10] ;  /* 0x0000040000057ab9 */ /* 0x000fe40000000800 */
[----:B------:R-:W-:-:S04]  /*0d80*/  UIMAD.WIDE.U32 UR4, UR4, UR5, URZ ;  /* 0x00000005040472a5 */ /* 0x000fc8000f8e003f */
[----:B------:R-:W3:Y:S01]  /*0d90*/  LDC R0, c[0x0][0x14] ;  /* 0x00000500ff007b82 */ /* 0x000ee20000000800 */
[----:B0-----:R-:W-:-:S04]  /*0da0*/  @P1 IMAD.WIDE.U32 R16, R17, UR12, R6 ;  /* 0x0000000c11101c25 */ /* 0x001fc8000f8e0006 */
[----:B------:R-:W-:Y:S02]  /*0db0*/  @P1 IMAD.IADD R17, R17, 0x1, R9 ;  /* 0x0000000111111824 */ /* 0x000fe400078e0209 */
[----:B------:R-:W-:Y:S02]  /*0dc0*/  IMAD.MOV.U32 R9, RZ, RZ, RZ ;  /* 0x000000ffff097224 */ /* 0x000fe400078e00ff */
[----:B-1----:R-:W-:-:S04]  /*0dd0*/  @!P1 IMAD.WIDE.U32 R8, R6, R3, R8 ;  /* 0x0000000306089225 */ /* 0x002fc800078e0008 */
[----:B------:R-:W-:Y:S02]  /*0de0*/  @!P1 IMAD.MOV.U32 R16, RZ, RZ, R8 ;  /* 0x000000ffff109224 */ /* 0x000fe400078e0008 */
[----:B---3--:R-:W-:-:S04]  /*0df0*/  IMAD.WIDE.U32 R10, R0, UR4, RZ ;  /* 0x00000004000a7c25 */ /* 0x008fc8000f8e00ff */
[----:B------:R-:W-:Y:S01]  /*0e00*/  IMAD R3, R0, UR5, RZ ;  /* 0x0000000500037c24 */ /* 0x000fe2000f8e02ff */
[----:B------:R0:W-:Y:S01]  /*0e10*/  STL.64 [R1], R10 ;  /* 0x0000000a01007387 */ /* 0x0001e20000100a00 */
[----:B------:R-:W-:Y:S02]  /*0e20*/  @!P1 IMAD.MOV.U32 R17, RZ, RZ, R9 ;  /* 0x000000ffff119224 */ /* 0x000fe400078e0009 */
[----:B------:R-:W-:Y:S01]  /*0e30*/  IMAD.IADD R0, R11, 0x1, R3 ;  /* 0x000000010b007824 */ /* 0x000fe200078e0203 */
[----:B------:R-:W-:Y:S06]  /*0e40*/  @P0 BRA `(.L_x_12) ;  /* 0x0000000000200947 */ /* 0x000fec0003800000 */
[----:B------:R-:W-:Y:S01]  /*0e50*/  UISETP.GE.U32.AND UP0, UPT, UR40, 0x9, UPT ;  /* 0x000000092800788c */ /* 0x000fe2000bf06070 */
[----:B------:R-:W-:Y:S01]  /*0e60*/  IADD3 R16, P0, R16, R10, RZ ;  /* 0x0000000a10107210 */ /* 0x000fe20007f1e0ff */
[----:B------:R-:W-:Y:S01]  /*0e70*/  UIMAD.WIDE.U32 UR4, UR40, 0x38e38e39, URZ ;  /* 0x38e38e39280478a5 */ /* 0x000fe2000f8e003f */
[----:B------:R-:W-:-:S03]  /*0e80*/  UMOV UR39, URZ ;  /* 0x0000003f00277c82 */ /* 0x000fc60008000000 */
[----:B------:R-:W-:Y:S01]  /*0e90*/  USHF.R.U32.HI UR4, URZ, 0x1, UR5 ;  /* 0x000000013f047899 */ /* 0x000fe20008011605 */
[----:B------:R-:W-:-:S03]  /*0ea0*/  IMAD.X R17, R0, 0x1, R17, P0 ;  /* 0x0000000100117824 */ /* 0x000fc600000e0611 */
[----:B------:R-:W-:Y:S02]  /*0eb0*/  UIMAD UR38, UR4, -0x9, UR40 ;  /* 0xfffffff7042678a4 */ /* 0x000fe4000f8e0228 */
[----:B------:R-:W-:-:S12]  /*0ec0*/  @UP0 ULOP3.LUT UR39, UR4, 0x1, URZ, 0xc0, !UPT ;  /* 0x0000000104270892 */ /* 0x000fd8000f8ec03f */
.L_x_12:
[----:B------:R-:W-:Y:S01]  /*0ed0*/  ISETP.GE.U32.AND P0, PT, R16, UR8, PT ;  /* 0x0000000810007c0c */ /* 0x000fe2000bf06070 */
[----:B------:R-:W-:Y:S01]  /*0ee0*/  IMAD.MOV.U32 R22, RZ, RZ, -0x1 ;  /* 0xffffffffff167424 */ /* 0x000fe200078e00ff */
[----:B------:R-:W-:Y:S01]  /*0ef0*/  PRMT R3, RZ, 0x7610, R3 ;  /* 0x00007610ff037816 */ /* 0x000fe20000000003 */
[----:B------:R-:W-:Y:S01]  /*0f00*/  IMAD.MOV.U32 R18, RZ, RZ, -0x1 ;  /* 0xffffffffff127424 */ /* 0x000fe200078e00ff */
[----:B------:R-:W-:Y:S01]  /*0f10*/  ISETP.GE.U32.AND.EX P0, PT, R17, UR9, PT, P0 ;  /* 0x0000000911007c0c */ /* 0x000fe2000bf06100 */
[----:B------:R-:W-:-:S12]  /*0f20*/  IMAD.MOV.U32 R19, RZ, RZ, -0x1 ;  /* 0xffffffffff137424 */ /* 0x000fd800078e00ff */
[----:B------:R-:W-:Y:S05]  /*0f30*/  @P0 BRA `(.L_x_13) ;  /* 0x0000000400280947 */ /* 0x000fea0003800000 */
[----:B------:R-:W1:Y:S01]  /*0f40*/  LDC.64 R18, c[0x0][0x628] ;  /* 0x00018a00ff127b82 */ /* 0x000e620000000a00 */
[----:B------:R-:W-:Y:S02]  /*0f50*/  IMAD.MOV.U32 R8, RZ, RZ, R16 ;  /* 0x000000ffff087224 */ /* 0x000fe400078e0010 */
[----:B------:R-:W-:-:S05]  /*0f60*/  IMAD.MOV.U32 R9, RZ, RZ, R17 ;  /* 0x000000ffff097224 */ /* 0x000fca00078e0011 */
[----:B------:R-:W3:Y:S08]  /*0f70*/  LDC R22, c[0x0][0x630] ;  /* 0x00018c00ff167b82 */ /* 0x000ef00000000800 */
[----:B------:R-:W4:Y:S01]  /*0f80*/  LDC.64 R26, c[0x0][0x620] ;  /* 0x00018800ff1a7b82 */ /* 0x000f220000000a00 */
[----:B-1----:R-:W-:-:S04]  /*0f90*/  ISETP.NE.U32.AND P0, PT, R18, RZ, PT ;  /* 0x000000ff1200720c */ /* 0x002fc80003f05070 */
[----:B------:R-:W-:-:S13]  /*0fa0*/  ISETP.NE.AND.EX P0, PT, R19, RZ, PT, P0 ;  /* 0x000000ff1300720c */ /* 0x000fda0003f05300 */
[----:B---34-:R-:W-:Y:S05]  /*0fb0*/  @!P0 BRA `(.L_x_14) ;  /* 0x0000000000288947 */ /* 0x018fea0003800000 */
[----:B------:R-:W1:Y:S02]  /*0fc0*/  LDC R3, c[0x0][0x634] ;  /* 0x00018d00ff037b82 */ /* 0x000e640000000800 */
[----:B-1----:R-:W-:-:S05]  /*0fd0*/  IADD3 R3, P0, R16, R3, RZ ;  /* 0x0000000310037210 */ /* 0x002fca0007f1e0ff */
[----:B------:R-:W-:-:S04]  /*0fe0*/  IMAD.X R15, RZ, RZ, R17, P0 ;  /* 0x000000ffff0f7224 */ /* 0x000fc800000e0611 */
[----:B------:R-:W-:-:S04]  /*0ff0*/  IMAD.WIDE.U32 R8, R15, R18, RZ ;  /* 0x000000120f087225 */ /* 0x000fc800078e00ff */
[----:B0-----:R-:W-:-:S04]  /*1000*/  IMAD.WIDE.U32 R10, P0, R3, R19, R8 ;  /* 0x00000013030a7225 */ /* 0x001fc80007800008 */
[----:B------:R-:W-:-:S04]  /*1010*/  IMAD.WIDE.U32 R8, R3, R18, RZ ;  /* 0x0000001203087225 */ /* 0x000fc800078e00ff */
[----:B------:R-:W-:Y:S01]  /*1020*/  IMAD.X R13, RZ, RZ, RZ, P0 ;  /* 0x000000ffff0d7224 */ /* 0x000fe200000e06ff */
[----:B------:R-:W-:Y:S01]  /*1030*/  IADD3 RZ, P0, R9, R10, RZ ;  /* 0x0000000a09ff7210 */ /* 0x000fe20007f1e0ff */
[----:B------:R-:W-:-:S04]  /*1040*/  IMAD.MOV.U32 R12, RZ, RZ, R11 ;  /* 0x000000ffff0c7224 */ /* 0x000fc800078e000b */
[----:B------:R-:W-:-:S08]  /*1050*/  IMAD.WIDE.U32.X R8, R15, R19, R12, P0 ;  /* 0x000000130f087225 */ /* 0x000fd000000e040c */
.L_x_14:
[----:B------:R-:W1:Y:S01]  /*1060*/  LDC.64 R30, c[0x0][0x640] ;  /* 0x00019000ff1e7b82 */ /* 0x000e620000000a00 */
[-CC-:B------:R-:W-:Y:S02]  /*1070*/  SHF.R.U64 R32, R8, R22.reuse, R9.reuse ;  /* 0x0000001608207219 */ /* 0x180fe40000001209 */
[----:B------:R-:W-:Y:S02]  /*1080*/  SHF.R.U32.HI R3, RZ, R22, R9 ;  /* 0x00000016ff037219 */ /* 0x000fe40000011609 */
[----:B0-----:R-:W-:-:S03]  /*1090*/  IADD3 R11, P0, RZ, -R32, RZ ;  /* 0x80000020ff0b7210 */ /* 0x001fc60007f1e0ff */
[----:B------:R-:W0:Y:S02]  /*10a0*/  LDC R12, c[0x0][0x618] ;  /* 0x00018600ff0c7b82 */ /* 0x000e240000000800 */
[----:B------:R-:W-:Y:S02]  /*10b0*/  IMAD.X R3, RZ, RZ, ~R3, P0 ;  /* 0x000000ffff037224 */ /* 0x000fe400000e0e03 */
[----:B------:R-:W-:-:S04]  /*10c0*/  IMAD.WIDE.U32 R8, R11, R26, R16 ;  /* 0x0000001a0b087225 */ /* 0x000fc800078e0010 */
[----:B------:R-:W3:Y:S01]  /*10d0*/  LDC R22, c[0x0][0x608] ;  /* 0x00018200ff167b82 */ /* 0x000ee20000000800 */
[----:B------:R-:W-:-:S04]  /*10e0*/  IMAD R10, R3, R26, RZ ;  /* 0x0000001a030a7224 */ /* 0x000fc800078e02ff */
[----:B------:R-:W-:Y:S02]  /*10f0*/  IMAD R3, R11, R27, R10 ;  /* 0x0000001b0b037224 */ /* 0x000fe400078e020a */
[----:B------:R-:W-:Y:S01]  /*1100*/  IMAD.MOV.U32 R10, RZ, RZ, -0x1 ;  /* 0xffffffffff0a7424 */ /* 0x000fe200078e00ff */
[----:B------:R-:W4:Y:S01]  /*1110*/  LDC R29, c[0x0][0x658] ;  /* 0x00019600ff1d7b82 */ /* 0x000f220000000800 */
[----:B------:R-:W-:Y:S01]  /*1120*/  IMAD.IADD R3, R9, 0x1, R3 ;  /* 0x0000000109037824 */ /* 0x000fe200078e0203 */
[----:B-1----:R-:W-:-:S04]  /*1130*/  ISETP.NE.U32.AND P0, PT, R30, RZ, PT ;  /* 0x000000ff1e00720c */ /* 0x002fc80003f05070 */
[----:B------:R-:W-:Y:S02]  /*1140*/  ISETP.NE.AND.EX P0, PT, R31, RZ, PT, P0 ;  /* 0x000000ff1f00720c */ /* 0x000fe40003f05300 */
[----:B------:R-:W1:Y:S01]  /*1150*/  LDC R26, c[0x0][0x600] ;  /* 0x00018000ff1a7b82 */ /* 0x000e620000000800 */
[-CC-:B0-----:R-:W-:Y:S02]  /*1160*/  SHF.R.U64 R18, R8, R12.reuse, R3.reuse ;  /* 0x0000000c08127219 */ /* 0x181fe40000001203 */
[----:B------:R-:W-:-:S05]  /*1170*/  SHF.R.U32.HI R3, RZ, R12, R3 ;  /* 0x0000000cff037219 */ /* 0x000fca0000011603 */
[----:B------:R-:W0:Y:S01]  /*1180*/  LDC R27, c[0x0][0x648] ;  /* 0x00019200ff1b7b82 */ /* 0x000e220000000800 */
[-CC-:B---3--:R-:W-:Y:S02]  /*1190*/  SHF.R.U64 R34, R18, R22.reuse, R3.reuse ;  /* 0x0000001612227219 */ /* 0x188fe40000001203 */
[----:B------:R-:W-:Y:S01]  /*11a0*/  SHF.R.U32.HI R8, RZ, R22, R3 ;  /* 0x00000016ff087219 */ /* 0x000fe20000011603 */
[----:B------:R-:W-:-:S04]  /*11b0*/  IMAD.MOV.U32 R22, RZ, RZ, 0x1 ;  /* 0x00000001ff167424 */ /* 0x000fc800078e00ff */
[----:B------:R-:W3:Y:S01]  /*11c0*/  LDC R33, c[0x0][0x638] ;  /* 0x00018e00ff217b82 */ /* 0x000ee20000000800 */
[-CC-:B----4-:R-:W-:Y:S02]  /*11d0*/  SHF.R.U64 R36, R34, R29.reuse, R8.reuse ;  /* 0x0000001d22247219 */ /* 0x190fe40000001208 */
[-C--:B------:R-:W-:Y:S02]  /*11e0*/  SHF.L.U32 R3, R10, R29.reuse, RZ ;  /* 0x0000001d0a037219 */ /* 0x080fe400000006ff */
[----:B------:R-:W-:Y:S01]  /*11f0*/  SHF.R.U32.HI R9, RZ, R29, R8 ;  /* 0x0000001dff097219 */ /* 0x000fe20000011608 */
[----:B------:R-:W-:Y:S01]  /*1200*/  IMAD.MOV.U32 R8, RZ, RZ, R36 ;  /* 0x000000ffff087224 */ /* 0x000fe200078e0024 */
[----:B------:R-:W-:Y:S01]  /*1210*/  LOP3.LUT R15, RZ, R3, RZ, 0x33, !PT ;  /* 0x00000003ff0f7212 */ /* 0x000fe200078e33ff */
[----:B------:R-:W4:Y:S01]  /*1220*/  LDC R28, c[0x0][0x610] ;  /* 0x00018400ff1c7b82 */ /* 0x000f220000000800 */
[----:B------:R-:W-:Y:S05]  /*1230*/  @!P0 BRA `(.L_x_15) ;  /* 0x0000000000288947 */ /* 0x000fea0003800000 */
[----:B------:R-:W2:Y:S02]  /*1240*/  LDC R3, c[0x0][0x64c] ;  /* 0x00019300ff037b82 */ /* 0x000ea40000000800 */
[----:B--2---:R-:W-:-:S05]  /*1250*/  IADD3 R3, P0, R36, R3, RZ ;  /* 0x0000000324037210 */ /* 0x004fca0007f1e0ff */
[----:B------:R-:W-:-:S04]  /*1260*/  IMAD.X R19, RZ, RZ, R9, P0 ;  /* 0x000000ffff137224 */ /* 0x000fc800000e0609 */
[----:B------:R-:W-:-:S04]  /*1270*/  IMAD.WIDE.U32 R8, R19, R30, RZ ;  /* 0x0000001e13087225 */ /* 0x000fc800078e00ff */
[----:B------:R-:W-:-:S04]  /*1280*/  IMAD.WIDE.U32 R10, P0, R3, R31, R8 ;  /* 0x0000001f030a7225 */ /* 0x000fc80007800008 */
[----:B------:R-:W-:-:S04]  /*1290*/  IMAD.WIDE.U32 R8, R3, R30, RZ ;  /* 0x0000001e03087225 */ /* 0x000fc800078e00ff */
[----:B------:R-:W-:Y:S01]  /*12a0*/  IMAD.X R13, RZ, RZ, RZ, P0 ;  /* 0x000000ffff0d7224 */ /* 0x000fe200000e06ff */
[----:B------:R-:W-:Y:S01]  /*12b0*/  IADD3 RZ, P0, R9, R10, RZ ;  /* 0x0000000a09ff7210 */ /* 0x000fe20007f1e0ff */
[----:B------:R-:W-:-:S04]  /*12c0*/  IMAD.MOV.U32 R12, RZ, RZ, R11 ;  /* 0x000000ffff0c7224 */ /* 0x000fc800078e000b */
[----:B------:R-:W-:-:S08]  /*12d0*/  IMAD.WIDE.U32.X R8, R19, R31, R12, P0 ;  /* 0x0000001f13087225 */ /* 0x000fd000000e040c */
.L_x_15:
[----:B0-----:R-:W-:Y:S01]  /*12e0*/  SHF.R.U64 R7, R8, R27, R9 ;  /* 0x0000001b08077219 */ /* 0x001fe20000001209 */
[----:B-1----:R-:W-:Y:S01]  /*12f0*/  VIADD R9, R26, 0xffffffff ;  /* 0xffffffff1a097836 */ /* 0x002fe20000000000 */
[----:B------:R-:W-:Y:S01]  /*1300*/  SHF.L.U32 R3, R22, R29, RZ ;  /* 0x0000001d16037219 */ /* 0x000fe200000006ff */
[----:B------:R-:W-:Y:S01]  /*1310*/  @P1 IMAD R21, R25, R24, R6 ;  /* 0x0000001819151224 */ /* 0x000fe200078e0206 */
[----:B------:R-:W-:Y:S01]  /*1320*/  LOP3.LUT R8, R34, R15, RZ, 0xc0, !PT ;  /* 0x0000000f22087212 */ /* 0x000fe200078ec0ff */
[----:B------:R-:W-:Y:S02]  /*1330*/  IMAD.MOV R10, RZ, RZ, -R7 ;  /* 0x000000ffff0a7224 */ /* 0x000fe400078e0a07 */
[----:B------:R-:W-:Y:S02]  /*1340*/  IMAD.MOV.U32 R6, RZ, RZ, 0x1 ;  /* 0x00000001ff067424 */ /* 0x000fe400078e00ff */
[----:B------:R-:W-:Y:S01]  /*1350*/  IMAD R8, R3, R7, R8 ;  /* 0x0000000703087224 */ /* 0x000fe200078e0208 */
[----:B------:R-:W-:Y:S01]  /*1360*/  LOP3.LUT R7, R18, R9, RZ, 0xc0, !PT ;  /* 0x0000000912077212 */ /* 0x000fe200078ec0ff */
[----:B---3--:R-:W-:-:S02]  /*1370*/  IMAD R3, R10, R33, R36 ;  /* 0x000000210a037224 */ /* 0x008fc400078e0224 */
[----:B----4-:R-:W-:Y:S02]  /*1380*/  IMAD R22, R8, R28, R21 ;  /* 0x0000001c08167224 */ /* 0x010fe400078e0215 */
[----:B------:R-:W-:Y:S01]  /*1390*/  IMAD R7, R3, R26, R7 ;  /* 0x0000001a03077224 */ /* 0x000fe200078e0207 */
[----:B------:R-:W-:Y:S01]  /*13a0*/  PRMT R3, R6, 0x7610, R3 ;  /* 0x0000761006037816 */ /* 0x000fe20000000003 */
[----:B------:R-:W-:-:S03]  /*13b0*/  IMAD.MOV.U32 R19, RZ, RZ, R32 ;  /* 0x000000ffff137224 */ /* 0x000fc600078e0020 */
[----:B------:R-:W-:Y:S02]  /*13c0*/  SEL R18, R7, R22, !P1 ;  /* 0x0000001607127207 */ /* 0x000fe40004800000 */
[----:B------:R-:W-:-:S07]  /*13d0*/  SEL R22, R22, R7, !P1 ;  /* 0x0000000716167207 */ /* 0x000fce0004800000 */
.L_x_13:
[----:B------:R-:W-:Y:S05]  /*13e0*/  @!P3 BRA `(.L_x_16) ;  /* 0x00000000000cb947 */ /* 0x000fea0003800000 */
[----:B------:R-:W-:Y:S01]  /*13f0*/  UCGABAR_WAIT ;  /* 0x0000000000007dc7 */ /* 0x000fe20008000000 */
[----:B------:R-:W-:Y:S01]  /*1400*/  CCTL.IVALL ;  /* 0x00000000ff00798f */ /* 0x000fe20002000000 */
[----:B------:R-:W-:Y:S05]  /*1410*/  BRA `(.L_x_17) ;  /* 0x0000000000047947 */ /* 0x000fea0003800000 */
.L_x_16:
[----:B------:R-:W-:Y:S06]  /*1420*/  BAR.SYNC.DEFER_BLOCKING 0x0 ;  /* 0x0000000000007b1d */ /* 0x000fec0000010000 */
.L_x_17:
[----:B------:R-:W-:Y:S05]  /*1430*/  @!P2 BRA `(.L_x_18) ;  /* 0x000000480074a947 */ /* 0x000fea0003800000 */
[----:B------:R-:W-:-:S13]  /*1440*/  ISETP.GT.U32.AND P0, PT, R35, 0x1, PT ;  /* 0x000000012300780c */ /* 0x000fda0003f04070 */
[----:B------:R-:W-:Y:S05]  /*1450*/  @P0 EXIT ;  /* 0x000000000000094d */ /* 0x000fea0003800000 */
.L_x_19:
[----:B------:R-:W-:-:S08]  /*1460*/  NOP ;  /* 0x0000000000007918 */ /* 0x000fd00000000000 */
[----:B------:R-:W1:Y:S02]  /*1470*/  USETMAXREG.TRY_ALLOC.CTAPOOL UP0, 0xe8 ;  /* 0x000000e8000079c8 */ /* 0x000e640008000600 */
[----:B-1----:R-:W-:-:S13]  /*1480*/  PLOP3.LUT P0, PT, PT, PT, UP0, 0x80, 0x0 ;  /* 0x000000000000781c */ /* 0x002fda0003f0f008 */
[----:B------:R-:W-:Y:S05]  /*1490*/  @!P0 BRA `(.L_x_19) ;  /* 0xfffffffc00f08947 */ /* 0x000fea000383ffff */
[----:B------:R-:W-:-:S13]  /*14a0*/  LOP3.LUT P0, RZ, R3, 0xff, RZ, 0xc0, !PT ;  /* 0x000000ff03ff7812 */ /* 0x000fda000780c0ff */
[----:B------:R-:W-:Y:S05]  /*14b0*/  @!P0 EXIT ;  /* 0x000000000000894d */ /* 0x000fea0003800000 */
[----:B------:R-:W3:Y:S01]  /*14c0*/  LDL.64 R12, [R1] ;  /* 0x00000000010c7983 */ /* 0x000ee20000100a00 */
[----:B------:R-:W1:Y:S01]  /*14d0*/  S2UR UR4, SR_CgaCtaId ;  /* 0x00000000000479c3 */ /* 0x000e620000008800 */
[CC--:B------:R-:W-:Y:S01]  /*14e0*/  LEA.HI R3, R20.reuse, R5.reuse, RZ, 0x2 ;  /* 0x0000000514037211 */ /* 0x0c0fe200078f10ff */
[----:B------:R-:W-:Y:S01]  /*14f0*/  UISETP.LT.AND UP0, UPT, UR40, 0x1, UPT ;  /* 0x000000012800788c */ /* 0x000fe2000bf01270 */
[----:B------:R-:W-:Y:S01]  /*1500*/  LEA.HI R20, R20, R5, RZ, 0x5 ;  /* 0x0000000514147211 */ /* 0x000fe200078f28ff */
[----:B------:R-:W-:Y:S01]  /*1510*/  UIADD3 UR5, UR43, -0x1, URZ ;  /* 0xffffffff2b057890 */ /* 0x000fe2000fffe03f */
[--C-:B------:R-:W-:Y:S01]  /*1520*/  SHF.R.S32.HI R92, RZ, 0x2, R3.reuse ;  /* 0x00000002ff5c7819 */ /* 0x100fe20000011403 */
[----:B------:R-:W-:Y:S01]  /*1530*/  USEL UR42, UR40, 0x1, UP0 ;  /* 0x00000001282a7887 */ /* 0x000fe20008000000 */
[----:B------:R-:W-:Y:S01]  /*1540*/  SHF.R.S32.HI R7, RZ, 0x1f, R3 ;  /* 0x0000001fff077819 */ /* 0x000fe20000011403 */
[----:B------:R-:W4:Y:S01]  /*1550*/  LDC R97, c[0x0][0x658] ;  /* 0x00019600ff617b82 */ /* 0x000f220000000800 */
[----:B------:R-:W-:Y:S01]  /*1560*/  LOP3.LUT R4, R3, 0xfffffffc, RZ, 0xc0, !PT ;  /* 0xfffffffc03047812 */ /* 0x000fe200078ec0ff */
[----:B------:R-:W-:Y:S01]  /*1570*/  UMOV UR41, 0x400 ;  /* 0x0000040000297882 */ /* 0x000fe20000000000 */
[----:B------:R-:W-:Y:S01]  /*1580*/  LEA.HI R7, R7, R92, RZ, 0x3 ;  /* 0x0000005c07077211 */ /* 0x000fe200078f18ff */
[----:B------:R-:W-:Y:S01]  /*1590*/  UISETP.NE.AND UP0, UPT, UR5, URZ, UPT ;  /* 0x0000003f0500728c */ /* 0x000fe2000bf05270 */
[----:B------:R-:W-:Y:S01]  /*15a0*/  SHF.R.S32.HI R3, RZ, 0x5, R20 ;  /* 0x00000005ff037819 */ /* 0x000fe20000011414 */
[----:B------:R-:W-:Y:S01]  /*15b0*/  IMAD.IADD R4, R5, 0x1, -R4 ;  /* 0x0000000105047824 */ /* 0x000fe200078e0a04 */
[----:B------:R-:W-:Y:S01]  /*15c0*/  LOP3.LUT R7, R7, 0xfffffff8, RZ, 0xc0, !PT ;  /* 0xfffffff807077812 */ /* 0x000fe200078ec0ff */
[----:B------:R-:W2:Y:S01]  /*15d0*/  LDC.64 R8, c[0x0][0x5c8] ;  /* 0x00017200ff087b82 */ /* 0x000ea20000000a00 */
[----:B------:R-:W-:Y:S01]  /*15e0*/  IMAD.MOV.U32 R6, RZ, RZ, -0x1 ;  /* 0xffffffffff067424 */ /* 0x000fe200078e00ff */
[----:B------:R-:W-:Y:S01]  /*15f0*/  ULDC UR6, c[0x0][0x284] ;  /* 0x0000a10000067ab9 */ /* 0x000fe20000000800 */
[----:B0-----:R-:W-:Y:S01]  /*1600*/  IMAD.MOV.U32 R10, RZ, RZ, 0x1 ;  /* 0x00000001ff0a7424 */ /* 0x001fe200078e00ff */
[----:B------:R-:W-:Y:S01]  /*1610*/  LOP3.LUT R104, R23, 0x1, RZ, 0xfc, !PT ;  /* 0x0000000117687812 */ /* 0x000fe200078efcff */
[----:B------:R-:W-:Y:S01]  /*1620*/  IMAD.IADD R92, R92, 0x1, -R7 ;  /* 0x000000015c5c7824 */ /* 0x000fe200078e0a07 */
[----:B------:R-:W-:Y:S01]  /*1630*/  USHF.L.U32 UR45, UR40, 0x1, URZ ;  /* 0x00000001282d7899 */ /* 0x000fe2000800063f */
[----:B------:R-:W-:Y:S01]  /*1640*/  IMAD.SHL.U32 R94, R4, 0x2, RZ ;  /* 0x00000002045e7824 */ /* 0x000fe200078e00ff */
[----:B------:R-:W0:Y:S01]  /*1650*/  LDC R99, c[0x0][0x288] ;  /* 0x0000a200ff637b82 */ /* 0x000e220000000800 */
[----:B-1----:R-:W-:Y:S01]  /*1660*/  ULEA UR41, UR4, UR41, 0x18 ;  /* 0x0000002904297291 */ /* 0x002fe2000f8ec03f */
[--C-:B------:R-:W-:Y:S01]  /*1670*/  SHF.R.S32.HI R93, RZ, 0x1f, R92.reuse ;  /* 0x0000001fff5d7819 */ /* 0x100fe2000001145c */
[----:B------:R-:W-:Y:S01]  /*1680*/  USHF.L.U32 UR4, UR5, 0x3, URZ ;  /* 0x0000000305047899 */ /* 0x000fe2000800063f */
[C---:B------:R-:W-:Y:S01]  /*1690*/  IMAD R102, R3.reuse, -0x10, -R92 ;  /* 0xfffffff003667824 */ /* 0x040fe200078e0a5c */
[----:B------:R-:W-:Y:S01]  /*16a0*/  USEL UR5, URZ, 0x1, UP0 ;  /* 0x000000013f057887 */ /* 0x000fe20008000000 */
[----:B------:R-:W-:Y:S01]  /*16b0*/  SHF.R.S32.HI R95, RZ, 0x1f, R94 ;  /* 0x0000001fff5f7819 */ /* 0x000fe2000001145e */
[----:B------:R-:W-:Y:S01]  /*16c0*/  UIADD3 UR46, UR41, 0xa0, URZ ;  /* 0x000000a0292e7890 */ /* 0x000fe2000fffe03f */
[----:B------:R-:W1:Y:S01]  /*16d0*/  LDC R100, c[0x0][0x600] ;  /* 0x00018000ff647b82 */ /* 0x000e620000000800 */
[-C--:B----4-:R-:W-:Y:S01]  /*16e0*/  SHF.L.U32 R6, R6, R97.reuse, RZ ;  /* 0x0000006106067219 */ /* 0x090fe200000006ff */
[----:B------:R-:W-:Y:S01]  /*16f0*/  ULOP3.LUT UR4, UR4, 0x8, URZ, 0xc0, !UPT ;  /* 0x0000000804047892 */ /* 0x000fe2000f8ec03f */
[----:B------:R-:W-:Y:S01]  /*1700*/  IMAD.WIDE R92, R3, 0x10, R92 ;  /* 0x00000010035c7825 */ /* 0x000fe200078e025c */
[----:B------:R-:W-:Y:S01]  /*1710*/  SHF.L.U32 R97, R10, R97, RZ ;  /* 0x000000610a617219 */ /* 0x000fe200000006ff */
[----:B------:R-:W-:Y:S01]  /*1720*/  UIADD3 UR42, -UR42, UR40, URZ ;  /* 0x000000282a2a7290 */ /* 0x000fe2000fffe13f */
[----:B------:R-:W-:Y:S01]  /*1730*/  LOP3.LUT R101, RZ, R6, RZ, 0x33, !PT ;  /* 0x00000006ff657212 */ /* 0x000fe200078e33ff */
[----:B------:R-:W-:Y:S01]  /*1740*/  IMAD.U32 R105, RZ, RZ, UR5 ;  /* 0x00000005ff697e24 */ /* 0x000fe2000f8e00ff */
[C---:B--2---:R-:W-:Y:S01]  /*1750*/  SHF.L.U64.HI R96, R8.reuse, 0x3, R9 ;  /* 0x0000000308607819 */ /* 0x044fe20000010209 */
[----:B------:R-:W-:Y:S01]  /*1760*/  IMAD.SHL.U32 R91, R8, 0x8, RZ ;  /* 0x00000008085b7824 */ /* 0x000fe200078e00ff */
[----:B------:R-:W-:Y:S01]  /*1770*/  ULEA UR43, UR43, UR46, 0x3 ;  /* 0x0000002e2b2b7291 */ /* 0x000fe2000f8e183f */
[----:B------:R-:W-:Y:S01]  /*1780*/  VIADD R102, R102, UR6 ;  /* 0x0000000666667c36 */ /* 0x000fe20008000000 */
[----:B------:R-:W-:-:S02]  /*1790*/  ULOP3.LUT UR47, UR4, 0x8, URZ, 0x3c, !UPT ;  /* 0x00000008042f7892 */ /* 0x000fc4000f8e3c3f */
[----:B------:R-:W-:Y:S01]  /*17a0*/  ULOP3.LUT UR44, UR4, 0x18, URZ, 0x3c, !UPT ;  /* 0x00000018042c7892 */ /* 0x000fe2000f8e3c3f */
[----:B0-----:R-:W-:Y:S02]  /*17b0*/  IMAD R99, R4, -0x2, R99 ;  /* 0xfffffffe04637824 */ /* 0x001fe400078e0263 */
[----:B-1----:R-:W-:Y:S01]  /*17c0*/  VIADD R100, R100, 0xffffffff ;  /* 0xffffffff64647836 */ /* 0x002fe20000000000 */
[----:B---3--:R-:W-:-:S08]  /*17d0*/  SHF.L.U64.HI R98, R12, 0x1, R0 ;  /* 0x000000010c627819 */ /* 0x008fd00000010200 */
.L_x_167:
[----:B------:R-:W-:-:S04]  /*17e0*/  SHF.L.U32 R0, R105, 0x1f, RZ ;  /* 0x0000001f69007819 */ /* 0x000fc800000006ff */
[----:B------:R-:W0:Y:S02]  /*17f0*/  SYNCS.PHASECHK.TRANS64.TRYWAIT P0, [UR43+-0x8], R0 ;  /* 0xfffff800ff0075a7 */ /* 0x000e24000800016b */
[----:B01-34-:R-:W-:Y:S05]  /*1800*/  @!P0 BRA `(.L_x_20) ;  /* 0x0000005800388947 */ /* 0x01bfea0003800000 */
.L_x_194:
[----:B------:R-:W-:Y:S02]  /*1810*/  ULDC UR4, c[0x0][0x28c] ;  /* 0x0000a30000047ab9 */ /* 0x000fe40000000800 */
[----:B------:R-:W-:-:S13]  /*1820*/  ISETP.LT.AND P0, PT, RZ, UR4, PT ;  /* 0x00000004ff007c0c */ /* 0x000fda000bf01270 */
[----:B------:R-:W-:Y:S05]  /*1830*/  @P0 BRA `(.L_x_21) ;  /* 0x0000000000400947 */ /* 0x000fea0003800000 */
[----:B0-----:R-:W-:Y:S01]  /*1840*/  MOV R0, 0x0 ;  /* 0x0000000000007802 */ /* 0x001fe20000000f00 */
[----:B------:R-:W-:Y:S01]  /*1850*/  ULDC.64 UR4, c[0x4][0x68] ;  /* 0x01001a0000047ab9 */ /* 0x000fe20000000a00 */
[----:B------:R-:W-:Y:S01]  /*1860*/  ULDC.64 UR6, c[0x4][0x8] ;  /* 0x0100020000067ab9 */ /* 0x000fe20000000a00 */
[----:B------:R-:W-:Y:S01]  /*1870*/  IMAD.U32 R4, RZ, RZ, UR4 ;  /* 0x00000004ff047e24 */ /* 0x000fe2000f8e00ff */
[----:B------:R0:W1:Y:S01]  /*1880*/  LDC.64 R14, c[0x4][R0] ;  /* 0x01000000000e7b82 */ /* 0x0000620000000a00 */
[----:B------:R-:W-:Y:S01]  /*1890*/  IMAD.U32 R5, RZ, RZ, UR5 ;  /* 0x00000005ff057e24 */ /* 0x000fe2000f8e00ff */
[----:B------:R-:W-:Y:S01]  /*18a0*/  ULDC.64 UR4, c[0x4][0x70] ;  /* 0x01001c0000047ab9 */ /* 0x000fe20000000a00 */
[----:B------:R-:W-:Y:S02]  /*18b0*/  IMAD.U32 R10, RZ, RZ, UR6 ;  /* 0x00000006ff0a7e24 */ /* 0x000fe4000f8e00ff */
[----:B------:R-:W-:Y:S02]  /*18c0*/  IMAD.U32 R6, RZ, RZ, UR4 ;  /* 0x00000004ff067e24 */ /* 0x000fe4000f8e00ff */
[----:B------:R-:W-:-:S02]  /*18d0*/  IMAD.U32 R7, RZ, RZ, UR5 ;  /* 0x00000005ff077e24 */ /* 0x000fc4000f8e00ff */
[----:B------:R-:W-:Y:S02]  /*18e0*/  IMAD.U32 R11, RZ, RZ, UR7 ;  /* 0x00000007ff0b7e24 */ /* 0x000fe4000f8e00ff */
[----:B------:R-:W-:Y:S02]  /*18f0*/  IMAD.MOV.U32 R8, RZ, RZ, 0x1e1 ;  /* 0x000001e1ff087424 */ /* 0x000fe400078e00ff */
[----:B------:R-:W-:Y:S02]  /*1900*/  IMAD.MOV.U32 R12, RZ, RZ, 0x1 ;  /* 0x00000001ff0c7424 */ /* 0x000fe400078e00ff */
[----:B0-----:R-:W-:-:S07]  /*1910*/  IMAD.MOV.U32 R13, RZ, RZ, RZ ;  /* 0x000000ffff0d7224 */ /* 0x001fce00078e00ff */
[----:B------:R-:W-:-:S07]  /*1920*/  LEPC R20, `(.L_x_21) ;  /* 0x000000001014794e */ /* 0x000fce0000000000 */
[----:B-1---5:R-:W-:Y:S05]  /*1930*/  CALL.ABS.NOINC R14 ;  /* 0x000000000e007343 */ /* 0x022fea0003c00000 */
.L_x_21:
[----:B------:R-:W-:-:S13]  /*1940*/  ISETP.NE.AND P0, PT, R104, 0x3, PT ;  /* 0x000000036800780c */ /* 0x000fda0003f05270 */
[----:B------:R-:W-:Y:S05]  /*1950*/  @!P0 BRA `(.L_x_22) ;  /* 0x0000000000048947 */ /* 0x000fea0003800000 */
[----:B------:R-:W-:Y:S01]  /*1960*/  BPT.TRAP 0x1 ;  /* 0x000000040000795c */ /* 0x000fe20000300000 */
.L_x_22:
[----:B0-----:R-:W-:Y:S02]  /*1970*/  IMAD.U32 R3, RZ, RZ, UR38 ;  /* 0x00000026ff037e24 */ /* 0x001fe4000f8e00ff */
[----:B------:R-:W-:-:S03]  /*1980*/  IMAD.U32 R0, RZ, RZ, UR39 ;  /* 0x00000027ff007e24 */ /* 0x000fc6000f8e00ff */
[----:B------:R-:W-:Y:S02]  /*1990*/  LEA R3, R3, UR41, 0x3 ;  /* 0x0000002903037c11 */ /* 0x000fe4000f8e18ff */
[----:B------:R-:W-:-:S04]  /*19a0*/  SHF.L.U32 R0, R0, 0x1f, RZ ;  /* 0x0000001f00007819 */ /* 0x000fc800000006ff */
[----:B------:R0:W1:Y:S01]  /*19b0*/  SYNCS.PHASECHK.TRANS64.TRYWAIT P1, [R3+URZ], R0 ;  /* 0x00000000030075a7 */ /* 0x000062000802017f */
[----:B------:R-:W-:Y:S05]  /*19c0*/  @!P0 BRA `(.L_x_23) ;  /* 0x0000000000048947 */ /* 0x000fea0003800000 */
[----:B------:R-:W-:Y:S01]  /*19d0*/  BPT.TRAP 0x1 ;  /* 0x000000040000795c */ /* 0x000fe20000300000 */
.L_x_23:
[----:B------:R-:W-:-:S05]  /*19e0*/  IMAD.U32 R4, RZ, RZ, UR42 ;  /* 0x0000002aff047e24 */ /* 0x000fca000f8e00ff */
[----:B------:R-:W-:Y:S01]  /*19f0*/  ISETP.GE.AND P2, PT, R4, 0x1, PT ;  /* 0x000000010400780c */ /* 0x000fe20003f46270 */
[----:B-1----:R-:W-:-:S12]  /*1a00*/  @P1 BRA `(.L_x_24) ;  /* 0x0000000000081947 */ /* 0x002fd80003800000 */
[----:B------:R-:W1:Y:S02]  /*1a10*/  SYNCS.PHASECHK.TRANS64.TRYWAIT P1, [R3+URZ], R0 ;  /* 0x00000000030075a7 */ /* 0x000e64000802017f */
[----:B-1----:R-:W-:Y:S05]  /*1a20*/  @!P1 BRA `(.L_x_25) ;  /* 0x0000005400c89947 */ /* 0x002fea0003800000 */
.L_x_24:
[----:B------:R-:W-:Y:S05]  /*1a30*/  WARPSYNC.ALL ;  /* 0x0000000000007948 */ /* 0x000fea0003800000 */
[----:B------:R-:W-:Y:S01]  /*1a40*/  UIADD3 UR4, UR41, 0x180, URZ ;  /* 0x0000018029047890 */ /* 0x000fe2000fffe03f */
[----:B------:R-:W-:Y:S01]  /*1a50*/  WARPGROUP.ARRIVE ;  /* 0x00000000000079c5 */ /* 0x000fe20000000000 */
[----:B------:R-:W-:Y:S02]  /*1a60*/  UIADD3 UR5, UR41, 0x12180, URZ ;  /* 0x0001218029057890 */ /* 0x000fe4000fffe03f */
[----:B------:R-:W-:Y:S02]  /*1a70*/  USHF.R.U32.HI UR4, URZ, 0x4, UR4 ;  /* 0x000000043f047899 */ /* 0x000fe40008011604 */
[----:B------:R-:W-:-:S02]  /*1a80*/  USHF.R.U32.HI UR5, URZ, 0x4, UR5 ;  /* 0x000000043f057899 */ /* 0x000fc40008011605 */
[----:B------:R-:W-:Y:S02]  /*1a90*/  ULOP3.LUT UR4, UR4, 0x3fff, URZ, 0xc0, !UPT ;  /* 0x00003fff04047892 */ /* 0x000fe4000f8ec03f */
[----:B------:R-:W-:Y:S02]  /*1aa0*/  ULOP3.LUT UR5, UR5, 0x3fff, URZ, 0xc0, !UPT ;  /* 0x00003fff05057892 */ /* 0x000fe4000f8ec03f */
[----:B------:R-:W-:Y:S02]  /*1ab0*/  ULOP3.LUT UR8, UR4, 0x10000, URZ, 0xfc, !UPT ;  /* 0x0001000004087892 */ /* 0x000fe4000f8efc3f */
[----:B------:R-:W-:Y:S02]  /*1ac0*/  ULOP3.LUT UR9, UR5, 0x10000, URZ, 0xfc, !UPT ;  /* 0x0001000005097892 */ /* 0x000fe4000f8efc3f */
[----:B------:R-:W-:Y:S02]  /*1ad0*/  ULEA UR10, UR38, UR8, 0x9 ;  /* 0x00000008260a7291 */ /* 0x000fe4000f8e483f */
[----:B------:R-:W-:Y:S01]  /*1ae0*/  ULEA UR11, UR38, UR9, 0xa ;  /* 0x00000009260b7291 */ /* 0x000fe2000f8e503f */
[----:B------:R-:W-:Y:S01]  /*1af0*/  UMOV UR5, 0x40000040 ;  /* 0x4000004000057882 */ /* 0x000fe20000000000 */
[----:B------:R-:W-:-:S03]  /*1b00*/  UMOV UR7, 0x40000040 ;  /* 0x4000004000077882 */ /* 0x000fc60000000000 */
[----:B------:R-:W-:Y:S02]  /*1b10*/  UMOV UR4, UR10 ;  /* 0x0000000a00047c82 */ /* 0x000fe40008000000 */
[----:B------:R-:W-:Y:S02]  /*1b20*/  UMOV UR6, UR11 ;  /* 0x0000000b00067c82 */ /* 0x000fe40008000000 */
[----:B------:R-:W-:Y:S01]  /*1b30*/  HGMMA.64x128x8.F32.TF32 R24, gdesc[UR4], RZ, !UPT, gsb0 ;  /* 0x05e00000041879f0 */ /* 0x000fe2000c0028ff */
[----:B------:R-:W-:Y:S02]  /*1b40*/  UIADD3 UR4, UR10, 0x2, URZ ;  /* 0x000000020a047890 */ /* 0x000fe4000fffe03f */
[----:B------:R-:W-:Y:S01]  /*1b50*/  UIADD3 UR6, UR11, 0x2, URZ ;  /* 0x000000020b067890 */ /* 0x000fe2000fffe03f */
[----:B------:R-:W-:Y:S01]  /*1b60*/  UMOV UR5, 0x40000040 ;  /* 0x4000004000057882 */ /* 0x000fe20000000000 */
[----:B------:R-:W-:Y:S01]  /*1b70*/  UMOV UR7, 0x40000040 ;  /* 0x4000004000077882 */ /* 0x000fe20000000000 */
[----:B------:R-:W-:-:S02]  /*1b80*/  WARPGROUP.DEPBAR.LE gsb0, 0x0 ;  /* 0x00008000000079c5 */ /* 0x000fc40000010000 */
[----:B------:R-:W-:-:S06]  /*1b90*/  WARPGROUP.ARRIVE ;  /* 0x00000000000079c5 */ /* 0x000fcc0000000000 */
[----:B------:R-:W-:Y:S01]  /*1ba0*/  HGMMA.64x128x8.F32.TF32 R24, gdesc[UR4], R24, gsb0 ;  /* 0x05e00000041879f0 */ /* 0x000fe20008002818 */
[----:B------:R-:W-:Y:S02]  /*1bb0*/  UIADD3 UR4, UR10, 0x4, URZ ;  /* 0x000000040a047890 */ /* 0x000fe4000fffe03f */
[----:B------:R-:W-:Y:S01]  /*1bc0*/  UIADD3 UR6, UR11, 0x4, URZ ;  /* 0x000000040b067890 */ /* 0x000fe2000fffe03f */
[----:B------:R-:W-:Y:S01]  /*1bd0*/  UMOV UR5, 0x40000040 ;  /* 0x4000004000057882 */ /* 0x000fe20000000000 */
[----:B------:R-:W-:Y:S01]  /*1be0*/  UMOV UR7, 0x40000040 ;  /* 0x4000004000077882 */ /* 0x000fe20000000000 */
[----:B------:R-:W-:Y:S02]  /*1bf0*/  WARPGROUP.DEPBAR.LE gsb0, 0x0 ;  /* 0x00008000000079c5 */ /* 0x000fe40000010000 */
        /* <DEDUP_REMOVED lines=8> */
[----:B------:R-:W-:Y:S03]  /*1c80*/  HGMMA.64x128x8.F32.TF32 R24, gdesc[UR4], R24, gsb0 ;  /* 0x05e00000041879f0 */ /* 0x000fe60008002818 */
[----:B------:R-:W-:Y:S02]  /*1c90*/  WARPGROUP.DEPBAR.LE gsb0, 0x0 ;  /* 0x00008000000079c5 */ /* 0x000fe40000010000 */
[----:B------:R-:W-:Y:S05]  /*1ca0*/  @!P2 BRA `(.L_x_26) ;  /* 0x000000040014a947 */ /* 0x000fea0003800000 */
[----:B------:R-:W-:Y:S01]  /*1cb0*/  UIADD3 UR4, UR38, 0x1, URZ ;  /* 0x0000000126047890 */ /* 0x000fe2000fffe03f */
[----:B01----:R-:W-:Y:S02]  /*1cc0*/  IMAD.U32 R0, RZ, RZ, UR42 ;  /* 0x0000002aff007e24 */ /* 0x003fe4000f8e00ff */
[----:B------:R-:W-:Y:S01]  /*1cd0*/  IMAD.U32 R3, RZ, RZ, UR38 ;  /* 0x00000026ff037e24 */ /* 0x000fe2000f8e00ff */
[----:B------:R-:W-:-:S04]  /*1ce0*/  UISETP.NE.AND UP0, UPT, UR4, 0x9, UPT ;  /* 0x000000090400788c */ /* 0x000fc8000bf05270 */
[----:B------:R-:W-:Y:S02]  /*1cf0*/  USEL UR5, URZ, 0x1, UP0 ;  /* 0x000000013f057887 */ /* 0x000fe40008000000 */
[----:B------:R-:W-:Y:S02]  /*1d00*/  USEL UR10, UR4, URZ, UP0 ;  /* 0x0000003f040a7287 */ /* 0x000fe40008000000 */
[----:B------:R-:W-:-:S06]  /*1d10*/  ULOP3.LUT UR5, UR39, UR5, URZ, 0x3c, !UPT ;  /* 0x0000000527057292 */ /* 0x000fcc000f8e3c3f */
[----:B------:R-:W-:-:S07]  /*1d20*/  IMAD.U32 R6, RZ, RZ, UR5 ;  /* 0x00000005ff067e24 */ /* 0x000fce000f8e00ff */
.L_x_33:
[----:B------:R-:W-:Y:S05]  /*1d30*/  @!P0 BRA `(.L_x_27) ;  /* 0x0000000000048947 */ /* 0x000fea0003800000 */
[----:B------:R-:W-:Y:S01]  /*1d40*/  BPT.TRAP 0x1 ;  /* 0x000000040000795c */ /* 0x000fe20000300000 */
.L_x_27:
[----:B------:R-:W-:Y:S01]  /*1d50*/  ULEA UR4, UR10, UR41, 0x3 ;  /* 0x000000290a047291 */ /* 0x000fe2000f8e183f */
[----:B------:R-:W-:-:S08]  /*1d60*/  SHF.L.U32 R4, R6, 0x1f, RZ ;  /* 0x0000001f06047819 */ /* 0x000fd000000006ff */
[----:B------:R0:W1:Y:S01]  /*1d70*/  SYNCS.PHASECHK.TRANS64.TRYWAIT P1, [UR4], R4 ;  /* 0x00000004ff0075a7 */ /* 0x0000620008020144 */
[----:B------:R-:W-:Y:S05]  /*1d80*/  @!P0 BRA `(.L_x_28) ;  /* 0x0000000000048947 */ /* 0x000fea0003800000 */
[----:B------:R-:W-:Y:S01]  /*1d90*/  BPT.TRAP 0x1 ;  /* 0x000000040000795c */ /* 0x000fe20000300000 */
.L_x_28:
[----:B-1----:R-:W-:Y:S05]  /*1da0*/  @P1 BRA `(.L_x_29) ;  /* 0x0000000000081947 */ /* 0x002fea0003800000 */
[----:B------:R-:W1:Y:S02]  /*1db0*/  SYNCS.PHASECHK.TRANS64.TRYWAIT P1, [UR4], R4 ;  /* 0x00000004ff0075a7 */ /* 0x000e640008020144 */
[----:B-1----:R-:W-:Y:S05]  /*1dc0*/  @!P1 BRA `(.L_x_30) ;  /* 0x0000005000f49947 */ /* 0x002fea0003800000 */
.L_x_29:
[----:B------:R-:W-:Y:S01]  /*1dd0*/  ULEA UR11, UR10, UR8, 0x9 ;  /* 0x000000080a0b7291 */ /* 0x000fe2000f8e483f */
[----:B------:R-:W-:Y:S01]  /*1de0*/  WARPGROUP.ARRIVE ;  /* 0x00000000000079c5 */ /* 0x000fe20000000000 */
[----:B------:R-:W-:Y:S01]  /*1df0*/  ULEA UR12, UR10, UR9, 0xa ;  /* 0x000000090a0c7291 */ /* 0x000fe2000f8e503f */
[----:B------:R-:W-:Y:S01]  /*1e00*/  UMOV UR5, 0x40000040 ;  /* 0x4000004000057882 */ /* 0x000fe20000000000 */
[----:B------:R-:W-:-:S03]  /*1e10*/  UMOV UR7, 0x40000040 ;  /* 0x4000004000077882 */ /* 0x000fc60000000000 */
[----:B------:R-:W-:Y:S02]  /*1e20*/  UMOV UR4, UR11 ;  /* 0x0000000b00047c82 */ /* 0x000fe40008000000 */
[----:B------:R-:W-:Y:S02]  /*1e30*/  UMOV UR6, UR12 ;  /* 0x0000000c00067c82 */ /* 0x000fe40008000000 */
[----:B------:R-:W-:Y:S01]  /*1e40*/  HGMMA.64x128x8.F32.TF32 R24, gdesc[UR4], R24, gsb0 ;  /* 0x05e00000041879f0 */ /* 0x000fe20008002818 */
        /* <DEDUP_REMOVED lines=23> */
[----:B------:R-:W-:Y:S01]  /*1fc0*/  BPT.TRAP 0x1 ;  /* 0x000000040000795c */ /* 0x000fe20000300000 */
.L_x_31:
[----:B------:R-:W-:-:S13]  /*1fd0*/  ISETP.NE.AND P1, PT, R103, RZ, PT ;  /* 0x000000ff6700720c */ /* 0x000fda0003f25270 */
[----:B01----:R-:W-:-:S05]  /*1fe0*/  @P1 LEA R4, R3, UR41, 0x3 ;  /* 0x0000002903041c11 */ /* 0x003fca000f8e18ff */
[----:B------:R-:W-:-:S05]  /*1ff0*/  @P1 VIADD R5, R4, 0x48 ;  /* 0x0000004804051836 */ /* 0x000fca0000000000 */
[----:B------:R-:W-:-:S04]  /*2000*/  @P1 PRMT R5, R88, 0x654, R5 ;  /* 0x0000065458051816 */ /* 0x000fc80000000005 */
[----:B------:R0:W-:Y:S01]  /*2010*/  @P1 SYNCS.ARRIVE.TRANS64.RED.A1T0 RZ, [R5+URZ], RZ ;  /* 0x000000ff05ff19a7 */ /* 0x0001e2000810043f */
[----:B------:R-:W-:-:S13]  /*2020*/  ISETP.GT.U32.AND P1, PT, R23, 0x1, PT ;  /* 0x000000011700780c */ /* 0x000fda0003f24070 */
[----:B0-----:R-:W-:Y:S05]  /*2030*/  @P1 BRA `(.L_x_32) ;  /* 0x0000000000041947 */ /* 0x001fea0003800000 */
[----:B------:R-:W-:Y:S01]  /*2040*/  BPT.TRAP 0x1 ;  /* 0x000000040000795c */ /* 0x000fe20000300000 */
.L_x_32:
[----:B------:R-:W-:Y:S01]  /*2050*/  UIADD3 UR10, UR10, 0x1, URZ ;  /* 0x000000010a0a7890 */ /* 0x000fe2000fffe03f */
[C---:B------:R-:W-:Y:S01]  /*2060*/  ISETP.GT.AND P2, PT, R0.reuse, 0x1, PT ;  /* 0x000000010000780c */ /* 0x040fe20003f44270 */
[----:B------:R-:W-:Y:S02]  /*2070*/  VIADD R3, R3, 0x1 ;  /* 0x0000000103037836 */ /* 0x000fe40000000000 */
[----:B------:R-:W-:Y:S01]  /*2080*/  UISETP.NE.AND UP0, UPT, UR10, 0x9, UPT ;  /* 0x000000090a00788c */ /* 0x000fe2000bf05270 */
[----:B------:R-:W-:Y:S02]  /*2090*/  VIADD R0, R0, 0xffffffff ;  /* 0xffffffff00007836 */ /* 0x000fe40000000000 */
[C---:B------:R-:W-:Y:S01]  /*20a0*/  ISETP.NE.AND P1, PT, R3.reuse, 0x9, PT ;  /* 0x000000090300780c */ /* 0x040fe20003f25270 */
[----:B------:R-:W-:Y:S02]  /*20b0*/  USEL UR4, URZ, 0x1, UP0 ;  /* 0x000000013f047887 */ /* 0x000fe40008000000 */
[----:B------:R-:W-:Y:S01]  /*20c0*/  USEL UR10, UR10, URZ, UP0 ;  /* 0x0000003f0a0a7287 */ /* 0x000fe20008000000 */
[----:B------:R-:W-:-:S03]  /*20d0*/  SEL R3, R3, RZ, P1 ;  /* 0x000000ff03037207 */ /* 0x000fc60000800000 */
[----:B------:R-:W-:Y:S01]  /*20e0*/  LOP3.LUT R6, R6, UR4, RZ, 0x3c, !PT ;  /* 0x0000000406067c12 */ /* 0x000fe2000f8e3cff */
[----:B------:R-:W-:Y:S07]  /*20f0*/  @P2 BRA `(.L_x_33) ;  /* 0xfffffffc000c2947 */ /* 0x000fee000383ffff */
.L_x_26:
[----:B01----:R-:W0:Y:S01]  /*2100*/  LDC R0, c[0x0][0x28c] ;  /* 0x0000a300ff007b82 */ /* 0x003e220000000800 */
[----:B------:R-:W-:-:S04]  /*2110*/  IMAD.U32 R3, RZ, RZ, UR47 ;  /* 0x0000002fff037e24 */ /* 0x000fc8000f8e00ff */
[----:B------:R1:W-:Y:S01]  /*2120*/  SYNCS.ARRIVE.TRANS64.A1T0 RZ, [R3+UR46], RZ ;  /* 0x000000ff03ff79a7 */ /* 0x0003e2000810002e */
[----:B0-----:R-:W-:-:S13]  /*2130*/  ISETP.GE.AND P1, PT, R0, 0x1, PT ;  /* 0x000000010000780c */ /* 0x001fda0003f26270 */
[----:B-1----:R-:W-:Y:S05]  /*2140*/  @!P1 BRA `(.L_x_34) ;  /* 0x0000000000449947 */ /* 0x002fea0003800000 */
[----:B------:R-:W-:Y:S05]  /*2150*/  @!P0 BRA `(.L_x_35) ;  /* 0x0000000000048947 */ /* 0x000fea0003800000 */
[----:B------:R-:W-:Y:S01]  /*2160*/  BPT.TRAP 0x1 ;  /* 0x000000040000795c */ /* 0x000fe20000300000 */
.L_x_35:
[----:B------:R-:W-:-:S13]  /*2170*/  ISETP.NE.AND P0, PT, R103, RZ, PT ;  /* 0x000000ff6700720c */ /* 0x000fda0003f05270 */
[----:B------:R-:W-:-:S05]  /*2180*/  VOTEU.ANY UP0, P0 ;  /* 0x00000000003f7886 */ /* 0x000fca0000000100 */
[----:B------:R-:W-:-:S06]  /*2190*/  @UP0 UIADD3 UR4, UR38, UR42, URZ ;  /* 0x0000002a26040290 */ /* 0x000fcc000fffe03f */
[----:B------:R-:W-:Y:S02]  /*21a0*/  IMAD.U32 R4, RZ, RZ, UR4 ;  /* 0x00000004ff047e24 */ /* 0x000fe4000f8e00ff */
[----:B------:R-:W-:Y:S02]  /*21b0*/  IMAD.U32 R3, RZ, RZ, UR4 ;  /* 0x00000004ff037e24 */ /* 0x000fe4000f8e00ff */
[----:B------:R-:W-:-:S05]  /*21c0*/  @P0 IMAD.WIDE.U32 R4, R4, 0x38e38e39, RZ ;  /* 0x38e38e3904040825 */ /* 0x000fca00078e00ff */
[----:B------:R-:W-:-:S05]  /*21d0*/  @P0 SHF.R.U32.HI R0, RZ, 0x1, R5 ;  /* 0x00000001ff000819 */ /* 0x000fca0000011605 */
[----:B------:R-:W-:-:S05]  /*21e0*/  @P0 IMAD R0, R0, -0x9, R3 ;  /* 0xfffffff700000824 */ /* 0x000fca00078e0203 */
[----:B------:R-:W-:-:S05]  /*21f0*/  @P0 LEA R0, R0, UR41, 0x3 ;  /* 0x0000002900000c11 */ /* 0x000fca000f8e18ff */
[----:B------:R-:W-:-:S05]  /*2200*/  @P0 VIADD R3, R0, 0x48 ;  /* 0x0000004800030836 */ /* 0x000fca0000000000 */
[----:B------:R-:W-:-:S04]  /*2210*/  @P0 PRMT R3, R88, 0x654, R3 ;  /* 0x0000065458030816 */ /* 0x000fc80000000003 */
[----:B------:R0:W-:Y:S01]  /*2220*/  @P0 SYNCS.ARRIVE.TRANS64.RED.A1T0 RZ, [R3+URZ], RZ ;  /* 0x000000ff03ff09a7 */ /* 0x0001e2000810043f */
[----:B------:R-:W-:-:S13]  /*2230*/  ISETP.GT.U32.AND P0, PT, R23, 0x1, PT ;  /* 0x000000011700780c */ /* 0x000fda0003f04070 */
[----:B0-----:R-:W-:Y:S05]  /*2240*/  @P0 BRA `(.L_x_34) ;  /* 0x0000000000040947 */ /* 0x001fea0003800000 */
[----:B------:R-:W-:Y:S01]  /*2250*/  BPT.TRAP 0x1 ;  /* 0x000000040000795c */ /* 0x000fe20000300000 */
.L_x_34:
[----:B------:R-:W-:Y:S01]  /*2260*/  SHF.L.U32 R0, R105, 0x1f, RZ ;  /* 0x0000001f69007819 */ /* 0x000fe200000006ff */
[----:B------:R-:W-:Y:S01]  /*2270*/  UIADD3 UR38, UR38, UR45, URZ ;  /* 0x0000002d26267290 */ /* 0x000fe2000fffe03f */
[----:B------:R-:W-:Y:S01]  /*2280*/  SHF.R.S32.HI R11, RZ, 0x1f, R19 ;  /* 0x0000001fff0b7819 */ /* 0x000fe20000011413 */
[----:B------:R-:W-:Y:S01]  /*2290*/  UISETP.GE.U32.AND UP1, UPT, UR45, 0x9, UPT ;  /* 0x000000092d00788c */ /* 0x000fe2000bf26070 */
[----:B------:R-:W0:Y:S01]  /*22a0*/  SYNCS.PHASECHK.TRANS64.TRYWAIT P0, [UR43+0x8], R0 ;  /* 0x00000800ff0075a7 */ /* 0x000e22000800016b */
[----:B------:R-:W-:-:S04]  /*22b0*/  UISETP.GT.U32.AND UP0, UPT, UR38, 0x8, UPT ;  /* 0x000000082600788c */ /* 0x000fc8000bf04070 */
[----:B------:R-:W-:-:S04]  /*22c0*/  UISETP.LT.U32.AND UP0, UPT, UR45, 0x9, UP0 ;  /* 0x000000092d00788c */ /* 0x000fc80008701070 */
[----:B------:R-:W-:Y:S02]  /*22d0*/  USEL UR6, URZ, 0x1, !UP0 ;  /* 0x000000013f067887 */ /* 0x000fe4000c000000 */
[----:B------:R-:W-:Y:S02]  /*22e0*/  @UP1 UIMAD.WIDE.U32 UR4, UR38, 0x38e38e39, URZ ;  /* 0x38e38e39260418a5 */ /* 0x000fe4000f8e003f */
[----:B------:R-:W-:Y:S02]  /*22f0*/  ULOP3.LUT UR39, UR39, UR6, URZ, 0x3c, !UPT ;  /* 0x0000000627277292 */ /* 0x000fe4000f8e3c3f */
[----:B------:R-:W-:-:S04]  /*2300*/  @UP1 USHF.R.U32.HI UR4, URZ, 0x1, UR5 ;  /* 0x000000013f041899 */ /* 0x000fc80008011605 */
[----:B------:R-:W-:Y:S01]  /*2310*/  @UP1 ULOP3.LUT UR39, UR39, 0x1, UR4, 0x78, !UPT ;  /* 0x0000000127271892 */ /* 0x000fe2000f8e7804 */
[----:B0-----:R-:W-:Y:S11]  /*2320*/  @!P0 BRA `(.L_x_36) ;  /* 0x0000004c00b48947 */ /* 0x001ff60003800000 */
.L_x_195:
[----:B------:R-:W-:Y:S01]  /*2330*/  IMAD.SHL.U32 R7, R22, 0x40, RZ ;  /* 0x0000004016077824 */ /* 0x000fe200078e00ff */
[----:B------:R-:W-:Y:S01]  /*2340*/  ULDC UR6, c[0x0][0x284] ;  /* 0x0000a10000067ab9 */ /* 0x000fe20000000800 */
[----:B------:R-:W-:Y:S01]  /*2350*/  IMAD.SHL.U32 R12, R18, 0x80, RZ ;  /* 0x00000080120c7824 */ /* 0x000fe200078e00ff */
[----:B------:R-:W-:Y:S01]  /*2360*/  ULDC.64 UR4, c[0x0][0x5d0] ;  /* 0x0001740000047ab9 */ /* 0x000fe20000000a00 */
[----:B------:R-:W-:Y:S01]  /*2370*/  IMAD.WIDE R106, R22, 0x40, R92 ;  /* 0x00000040166a7825 */ /* 0x000fe200078e025c */
[----:B------:R-:W-:Y:S01]  /*2380*/  ISETP.GE.AND P0, PT, R7, UR6, PT ;  /* 0x0000000607007c0c */ /* 0x000fe2000bf06270 */
[----:B------:R-:W-:Y:S01]  /*2390*/  ULDC UR6, c[0x0][0x288] ;  /* 0x0000a20000067ab9 */ /* 0x000fe20000000800 */
[----:B------:R-:W-:Y:S01]  /*23a0*/  SHF.R.S32.HI R13, RZ, 0x1f, R12 ;  /* 0x0000001fff0d7819 */ /* 0x000fe2000001140c */
[----:B0-----:R-:W-:Y:S01]  /*23b0*/  IMAD R0, R11, UR4, RZ ;  /* 0x000000040b007c24 */ /* 0x001fe2000f8e02ff */
[----:B------:R-:W-:Y:S01]  /*23c0*/  ISETP.GE.OR P0, PT, R12, UR6, P0 ;  /* 0x000000060c007c0c */ /* 0x000fe20008706670 */
[----:B------:R-:W-:-:S04]  /*23d0*/  IMAD.WIDE.U32 R4, R19, UR4, R94 ;  /* 0x0000000413047c25 */ /* 0x000fc8000f8e005e */
[----:B------:R-:W-:Y:S01]  /*23e0*/  IMAD R3, R19, UR5, R0 ;  /* 0x0000000513037c24 */ /* 0x000fe2000f8e0200 */
[----:B------:R-:W-:Y:S01]  /*23f0*/  IADD3 R4, P1, R12, R4, RZ ;  /* 0x000000040c047210 */ /* 0x000fe20007f3e0ff */
[----:B------:R-:W-:Y:S02]  /*2400*/  ULDC.64 UR4, c[0x0][0x5c8] ;  /* 0x0001720000047ab9 */ /* 0x000fe40000000a00 */
[----:B------:R-:W-:Y:S01]  /*2410*/  IMAD R9, R107, UR4, RZ ;  /* 0x000000046b097c24 */ /* 0x000fe2000f8e02ff */
[----:B------:R-:W-:-:S03]  /*2420*/  IADD3.X R5, R13, R5, R3, P1, !PT ;  /* 0x000000050d057210 */ /* 0x000fc60000ffe403 */
[C---:B------:R-:W-:Y:S02]  /*2430*/  IMAD R9, R106.reuse, UR5, R9 ;  /* 0x000000056a097c24 */ /* 0x040fe4000f8e0209 */
[----:B------:R-:W-:Y:S01]  /*2440*/  IMAD.WIDE.U32 R108, R106, UR4, R4 ;  /* 0x000000046a6c7c25 */ /* 0x000fe2000f8e0004 */
[----:B------:R-:W-:Y:S06]  /*2450*/  @P0 BRA `(.L_x_37) ;  /* 0x0000003000d00947 */ /* 0x000fec0003800000 */
[----:B-----5:R-:W-:Y:S01]  /*2460*/  FSETP.NEU.AND P1, PT, R90, RZ, PT ;  /* 0x000000ff5a00720b */ /* 0x020fe20003f2d000 */
[----:B------:R-:W-:Y:S01]  /*2470*/  IMAD.IADD R3, R99, 0x1, -R12 ;  /* 0x0000000163037824 */ /* 0x000fe200078e0a0c */
[----:B------:R-:W-:Y:S01]  /*2480*/  BSSY B0, `(.L_x_37) ;  /* 0x0000331000007945 */ /* 0x000fe20003800000 */
[----:B------:R-:W-:Y:S02]  /*2490*/  IMAD.IADD R0, R102, 0x1, -R7 ;  /* 0x0000000166007824 */ /* 0x000fe400078e0a07 */
[----:B------:R-:W-:Y:S01]  /*24a0*/  IMAD.IADD R9, R109, 0x1, R9 ;  /* 0x000000016d097824 */ /* 0x000fe200078e0209 */
[----:B------:R-:W-:-:S04]  /*24b0*/  ISETP.GT.AND P0, PT, R3, RZ, PT ;  /* 0x000000ff0300720c */ /* 0x000fc80003f04270 */
[----:B------:R-:W-:-:S03]  /*24c0*/  ISETP.GT.AND P3, PT, R0, RZ, P0 ;  /* 0x000000ff0000720c */ /* 0x000fc60000764270 */
[----:B------:R-:W-:Y:S10]  /*24d0*/  @!P1 BRA `(.L_x_38) ;  /* 0x0000002400149947 */ /* 0x000ff40003800000 */
[----:B------:R-:W0:Y:S01]  /*24e0*/  LDC.64 R110, c[0x0][0x5b8] ;  /* 0x00016e00ff6e7b82 */ /* 0x000e220000000a00 */
[----:B------:R-:W-:-:S07]  /*24f0*/  ULDC.64 UR4, c[0x0][0x5c0] ;  /* 0x0001700000047ab9 */ /* 0x000fce0000000a00 */
[----:B------:R-:W1:Y:S08]  /*2500*/  LDC.64 R112, c[0x0][0x5b0] ;  /* 0x00016c00ff707b82 */ /* 0x000e700000000a00 */
[----:B------:R-:W2:Y:S01]  /*2510*/  LDC.64 R114, c[0x0][0x5a8] ;  /* 0x00016a00ff727b82 */ /* 0x000ea20000000a00 */
[-C--:B0-----:R-:W-:Y:S02]  /*2520*/  IMAD R6, R11, R110.reuse, RZ ;  /* 0x0000006e0b067224 */ /* 0x081fe400078e02ff */
[----:B------:R-:W-:-:S04]  /*2530*/  IMAD.WIDE.U32 R4, R19, R110, R94 ;  /* 0x0000006e13047225 */ /* 0x000fc800078e005e */
[----:B------:R-:W-:Y:S01]  /*2540*/  IMAD R109, R19, R111, R6 ;  /* 0x0000006f136d7224 */ /* 0x000fe200078e0206 */
[----:B------:R-:W-:Y:S01]  /*2550*/  IADD3 R6, P1, R12, R4, RZ ;  /* 0x000000040c067210 */ /* 0x000fe20007f3e0ff */
[----:B-1----:R-:W-:-:S03]  /*2560*/  IMAD R4, R107, R112, RZ ;  /* 0x000000706b047224 */ /* 0x002fc600078e02ff */
[----:B------:R-:W-:Y:S01]  /*2570*/  IADD3.X R7, R13, R5, R109, P1, !PT ;  /* 0x000000050d077210 */ /* 0x000fe20000ffe46d */
[C---:B------:R-:W-:Y:S02]  /*2580*/  IMAD R111, R106.reuse, R113, R4 ;  /* 0x000000716a6f7224 */ /* 0x040fe400078e0204 */
[----:B------:R-:W-:-:S04]  /*2590*/  IMAD.WIDE.U32 R4, R106, R112, R6 ;  /* 0x000000706a047225 */ /* 0x000fc800078e0006 */
[----:B------:R-:W-:Y:S01]  /*25a0*/  IMAD.IADD R5, R5, 0x1, R111 ;  /* 0x0000000105057824 */ /* 0x000fe200078e026f */
[----:B--2---:R-:W-:-:S04]  /*25b0*/  LEA R10, P1, R4, R114, 0x2 ;  /* 0x00000072040a7211 */ /* 0x004fc800078210ff */
[----:B------:R-:W-:-:S05]  /*25c0*/  LEA.HI.X R11, R4, R115, R5, 0x2, P1 ;  /* 0x00000073040b7211 */ /* 0x000fca00008f1405 */
[----:B------:R0:W2:Y:S01]  /*25d0*/  @P3 LDG.E.LTC128B R107, desc[UR36][R10.64] ;  /* 0x000000240a6b3981 */ /* 0x0000a2000c1e1920 */
[----:B------:R-:W-:Y:S01]  /*25e0*/  IMAD.WIDE.U32 R4, R106, R112, R12 ;  /* 0x000000706a047225 */ /* 0x000fe200078e000c */
[----:B------:R-:W-:Y:S01]  /*25f0*/  ISETP.GT.AND P2, PT, R3, 0x1, PT ;  /* 0x000000010300780c */ /* 0x000fe20003f44270 */
[----:B------:R-:W-:Y:S01]  /*2600*/  BSSY B1, `(.L_x_39) ;  /* 0x0000017000017945 */ /* 0x000fe20003800000 */
[C---:B------:R-:W-:Y:S01]  /*2610*/  SHF.L.U64.HI R21, R112.reuse, 0x3, R113 ;  /* 0x0000000370157819 */ /* 0x040fe20000010271 */
[----:B------:R-:W-:Y:S01]  /*2620*/  IMAD.SHL.U32 R20, R112, 0x8, RZ ;  /* 0x0000000870147824 */ /* 0x000fe200078e00ff */
[----:B------:R-:W-:-:S03]  /*2630*/  IADD3 R14, P1, R94, R4, RZ ;  /* 0x000000045e0e7210 */ /* 0x000fc60007f3e0ff */
[----:B------:R-:W-:Y:S01]  /*2640*/  IMAD.WIDE.U32 R20, R106, R112, R20 ;  /* 0x000000706a147225 */ /* 0x000fe200078e0014 */
[----:B------:R-:W-:Y:S02]  /*2650*/  IADD3.X R15, R95, R111, R5, P1, !PT ;  /* 0x0000006f5f0f7210 */ /* 0x000fe40000ffe405 */
[----:B------:R-:W-:Y:S01]  /*2660*/  LEA R8, P1, R108, UR4, 0x2 ;  /* 0x000000046c087c11 */ /* 0x000fe2000f8210ff */
[----:B------:R-:W-:Y:S01]  /*2670*/  IMAD.IADD R111, R111, 0x1, R21 ;  /* 0x000000016f6f7824 */ /* 0x000fe200078e0215 */
[----:B0-----:R-:W-:Y:S01]  /*2680*/  IADD3 R10, P4, R6, R20, RZ ;  /* 0x00000014060a7210 */ /* 0x001fe20007f9e0ff */
[----:B------:R-:W-:Y:S01]  /*2690*/  IMAD.WIDE.U32 R14, R19, R110, R14 ;  /* 0x0000006e130e7225 */ /* 0x000fe200078e000e */
[----:B------:R-:W-:-:S03]  /*26a0*/  LEA.HI.X R9, R108, UR5, R9, 0x2, P1 ;  /* 0x000000056c097c11 */ /* 0x000fc600088f1409 */
[----:B------:R-:W-:Y:S01]  /*26b0*/  IMAD.IADD R15, R109, 0x1, R15 ;  /* 0x000000016d0f7824 */ /* 0x000fe200078e020f */
[----:B------:R-:W-:Y:S01]  /*26c0*/  LEA R4, P1, R14, R114, 0x2 ;  /* 0x000000720e047211 */ /* 0x000fe200078210ff */
[----:B------:R-:W-:Y:S02]  /*26d0*/  IMAD.X R7, R111, 0x1, R7, P4 ;  /* 0x000000016f077824 */ /* 0x000fe400020e0607 */
[----:B--2---:R-:W-:-:S04]  /*26e0*/  FMUL R5, R107, R90 ;  /* 0x0000005a6b057220 */ /* 0x004fc80000400000 */
[----:B------:R-:W-:Y:S01]  /*26f0*/  FFMA R11, R24, R89, R5 ;  /* 0x00000059180b7223 */ /* 0x000fe20000000005 */
[----:B------:R-:W-:Y:S02]  /*2700*/  LEA.HI.X R5, R14, R115, R15, 0x2, P1 ;  /* 0x000000730e057211 */ /* 0x000fe400008f140f */
[C---:B------:R-:W-:Y:S02]  /*2710*/  ISETP.GT.AND P1, PT, R0.reuse, 0x8, P0 ;  /* 0x000000080000780c */ /* 0x040fe40000724270 */
[----:B------:R0:W-:Y:S01]  /*2720*/  @P3 STG.E desc[UR36][R8.64], R11 ;  /* 0x0000000b08003986 */ /* 0x0001e2000c101924 */
[----:B------:R-:W-:Y:S02]  /*2730*/  ISETP.GT.AND P3, PT, R0, RZ, P2 ;  /* 0x000000ff0000720c */ /* 0x000fe40001764270 */
[----:B------:R-:W-:-:S11]  /*2740*/  LEA R14, P0, R10, R114, 0x2 ;  /* 0x000000720a0e7211 */ /* 0x000fd600078010ff */
[----:B0-----:R-:W-:Y:S05]  /*2750*/  @!P3 BRA `(.L_x_40) ;  /* 0x000000000004b947 */ /* 0x001fea0003800000 */
[----:B------:R0:W5:Y:S02]  /*2760*/  LDG.E.LTC128B R107, desc[UR36][R4.64+0x4] ;  /* 0x00000424046b7981 */ /* 0x000164000c1e1920 */
.L_x_40:
[----:B------:R-:W-:Y:S05]  /*2770*/  BSYNC B1 ;  /* 0x0000000000017941 */ /* 0x000fea0003800000 */
.L_x_39:
[----:B-----5:R-:W-:Y:S01]  /*2780*/  FMUL R6, R107, R90 ;  /* 0x0000005a6b067220 */ /* 0x020fe20000400000 */
[----:B------:R-:W-:-:S03]  /*2790*/  LEA.HI.X R15, R10, R115, R7, 0x2, P0 ;  /* 0x000000730a0f7211 */ /* 0x000fc600000f1407 */
[----:B------:R-:W-:-:S05]  /*27a0*/  FFMA R25, R25, R89, R6 ;  /* 0x0000005919197223 */ /* 0x000fca0000000006 */
[----:B------:R1:W-:Y:S04]  /*27b0*/  @P3 STG.E desc[UR36][R8.64+0x4], R25 ;  /* 0x0000041908003986 */ /* 0x0003e8000c101924 */
[----:B------:R-:W2:Y:S01]  /*27c0*/  @P1 LDG.E.LTC128B R107, desc[UR36][R14.64] ;  /* 0x000000240e6b1981 */ /* 0x000ea2000c1e1920 */
[----:B------:R-:W-:Y:S01]  /*27d0*/  IADD3 R12, P0, P3, R94, R20, R12 ;  /* 0x000000145e0c7210 */ /* 0x000fe20007b1e00c */
[----:B------:R-:W-:Y:S01]  /*27e0*/  BSSY B1, `(.L_x_41) ;  /* 0x0000010000017945 */ /* 0x000fe20003800000 */
[----:B------:R-:W-:Y:S02]  /*27f0*/  SHF.L.U64.HI R11, R91, 0x2, R96 ;  /* 0x000000025b0b7819 */ /* 0x000fe40000010260 */
[----:B------:R-:W-:Y:S02]  /*2800*/  IADD3.X R13, R95, R111, R13, P0, P3 ;  /* 0x0000006f5f0d7210 */ /* 0x000fe400007e640d */
[----:B------:R-:W-:-:S02]  /*2810*/  LEA R10, P3, R91, R8, 0x2 ;  /* 0x000000085b0a7211 */ /* 0x000fc400078610ff */
[----:B------:R-:W-:Y:S01]  /*2820*/  ISETP.GT.AND P2, PT, R0, 0x8, P2 ;  /* 0x000000080000780c */ /* 0x000fe20001744270 */
[----:B------:R-:W-:Y:S01]  /*2830*/  IMAD.WIDE.U32 R12, R19, R110, R12 ;  /* 0x0000006e130c7225 */ /* 0x000fe200078e000c */
[----:B------:R-:W-:-:S03]  /*2840*/  ISETP.GT.AND P0, PT, R3, 0x8, PT ;  /* 0x000000080300780c */ /* 0x000fc60003f04270 */
[----:B------:R-:W-:Y:S01]  /*2850*/  IMAD.X R11, R11, 0x1, R9, P3 ;  /* 0x000000010b0b7824 */ /* 0x000fe200018e0609 */
[----:B------:R-:W-:Y:S01]  /*2860*/  LEA R6, P4, R12, R114, 0x2 ;  /* 0x000000720c067211 */ /* 0x000fe200078810ff */
[----:B------:R-:W-:Y:S02]  /*2870*/  IMAD.IADD R13, R109, 0x1, R13 ;  /* 0x000000016d0d7824 */ /* 0x000fe400078e020d */
[----:B--2---:R-:W-:-:S04]  /*2880*/  FMUL R7, R107, R90 ;  /* 0x0000005a6b077220 */ /* 0x004fc80000400000 */
[----:B------:R-:W-:Y:S01]  /*2890*/  FFMA R15, R26, R89, R7 ;  /* 0x000000591a0f7223 */ /* 0x000fe20000000007 */
[----:B------:R-:W-:-:S04]  /*28a0*/  LEA.HI.X R7, R12, R115, R13, 0x2, P4 ;  /* 0x000000730c077211 */ /* 0x000fc800020f140d */
[----:B------:R1:W-:Y:S01]  /*28b0*/  @P1 STG.E desc[UR36][R10.64], R15 ;  /* 0x0000000f0a001986 */ /* 0x0003e2000c101924 */
[----:B------:R-:W-:Y:S05]  /*28c0*/  @!P2 BRA `(.L_x_42) ;  /* 0x000000000004a947 */ /* 0x000fea0003800000 */
[----:B------:R2:W5:Y:S02]  /*28d0*/  LDG.E.LTC128B R107, desc[UR36][R6.64+0x4] ;  /* 0x00000424066b7981 */ /* 0x000564000c1e1920 */
.L_x_42:
[----:B------:R-:W-:Y:S05]  /*28e0*/  BSYNC B1 ;  /* 0x0000000000017941 */ /* 0x000fea0003800000 */
.L_x_41:
[----:B-----5:R-:W-:Y:S01]  /*28f0*/  FMUL R12, R107, R90 ;  /* 0x0000005a6b0c7220 */ /* 0x020fe20000400000 */
[----:B------:R-:W-:Y:S01]  /*2900*/  ISETP.GT.AND P3, PT, R0, RZ, P0 ;  /* 0x000000ff0000720c */ /* 0x000fe20000764270 */
[----:B------:R-:W-:Y:S01]  /*2910*/  BSSY B1, `(.L_x_43) ;  /* 0x0000006000017945 */ /* 0x000fe20003800000 */
[----:B------:R-:W-:Y:S01]  /*2920*/  ISETP.GT.AND P1, PT, R3, 0x9, PT ;  /* 0x000000090300780c */ /* 0x000fe20003f24270 */
[----:B------:R-:W-:-:S05]  /*2930*/  FFMA R27, R27, R89, R12 ;  /* 0x000000591b1b7223 */ /* 0x000fca000000000c */
[----:B------:R3:W-:Y:S05]  /*2940*/  @P2 STG.E desc[UR36][R10.64+0x4], R27 ;  /* 0x0000041b0a002986 */ /* 0x0007ea000c101924 */
[----:B------:R-:W-:Y:S05]  /*2950*/  @!P3 BRA `(.L_x_44) ;  /* 0x000000000004b947 */ /* 0x000fea0003800000 */
[----:B------:R4:W5:Y:S02]  /*2960*/  LDG.E.LTC128B R107, desc[UR36][R4.64+0x20] ;  /* 0x00002024046b7981 */ /* 0x000964000c1e1920 */
.L_x_44:
[----:B------:R-:W-:Y:S05]  /*2970*/  BSYNC B1 ;  /* 0x0000000000017941 */ /* 0x000fea0003800000 */
.L_x_43:
[----:B-----5:R-:W-:Y:S01]  /*2980*/  FMUL R13, R107, R90 ;  /* 0x0000005a6b0d7220 */ /* 0x020fe20000400000 */
[----:B------:R-:W-:Y:S01]  /*2990*/  ISETP.GT.AND P2, PT, R0, RZ, P1 ;  /* 0x000000ff0000720c */ /* 0x000fe20000f44270 */
[----:B------:R-:W-:Y:S02]  /*29a0*/  BSSY B1, `(.L_x_45) ;  /* 0x0000005000017945 */ /* 0x000fe40003800000 */
[----:B------:R-:W-:-:S05]  /*29b0*/  FFMA R13, R28, R89, R13 ;  /* 0x000000591c0d7223 */ /* 0x000fca000000000d */
[----:B------:R0:W-:Y:S05]  /*29c0*/  @P3 STG.E desc[UR36][R8.64+0x20], R13 ;  /* 0x0000200d08003986 */ /* 0x0001ea000c101924 */
[----:B------:R-:W-:Y:S05]  /*29d0*/  @!P2 BRA `(.L_x_46) ;  /* 0x000000000004a947 */ /* 0x000fea0003800000 */
[----:B------:R0:W5:Y:S02]  /*29e0*/  LDG.E.LTC128B R107, desc[UR36][R4.64+0x24] ;  /* 0x00002424046b7981 */ /* 0x000164000c1e1920 */
.L_x_46:
[----:B------:R-:W-:Y:S05]  /*29f0*/  BSYNC B1 ;  /* 0x0000000000017941 */ /* 0x000fea0003800000 */
.L_x_45:
[----:B-----5:R-:W-:Y:S01]  /*2a00*/  FMUL R12, R107, R90 ;  /* 0x0000005a6b0c7220 */ /* 0x020fe20000400000 */
[----:B------:R-:W-:Y:S01]  /*2a10*/  ISETP.GT.AND P0, PT, R0, 0x8, P0 ;  /* 0x000000080000780c */ /* 0x000fe20000704270 */
[----:B------:R-:W-:Y:S02]  /*2a20*/  BSSY B1, `(.L_x_47) ;  /* 0x0000005000017945 */ /* 0x000fe40003800000 */
[----:B------:R-:W-:-:S05]  /*2a30*/  FFMA R29, R29, R89, R12 ;  /* 0x000000591d1d7223 */ /* 0x000fca000000000c */
[----:B------:R0:W-:Y:S05]  /*2a40*/  @P2 STG.E desc[UR36][R8.64+0x24], R29 ;  /* 0x0000241d08002986 */ /* 0x0001ea000c101924 */
[----:B------:R-:W-:Y:S05]  /*2a50*/  @!P0 BRA `(.L_x_48) ;  /* 0x0000000000048947 */ /* 0x000fea0003800000 */
[----:B------:R0:W5:Y:S02]  /*2a60*/  LDG.E.LTC128B R107, desc[UR36][R6.64+0x20] ;  /* 0x00002024066b7981 */ /* 0x000164000c1e1920 */
.L_x_48:
[----:B------:R-:W-:Y:S05]  /*2a70*/  BSYNC B1 ;  /* 0x0000000000017941 */ /* 0x000fea0003800000 */
.L_x_47:
[----:B0----5:R-:W-:Y:S01]  /*2a80*/  FMUL R13, R107, R90 ;  /* 0x0000005a6b0d7220 */ /* 0x021fe20000400000 */
[----:B------:R-:W-:Y:S01]  /*2a90*/  ISETP.GT.AND P2, PT, R0, 0x8, P1 ;  /* 0x000000080000780c */ /* 0x000fe20000f44270 */
[----:B------:R-:W-:Y:S01]  /*2aa0*/  BSSY B1, `(.L_x_49) ;  /* 0x0000006000017945 */ /* 0x000fe20003800000 */
[----:B------:R-:W-:Y:S01]  /*2ab0*/  ISETP.GT.AND P1, PT, R3, 0x10, PT ;  /* 0x000000100300780c */ /* 0x000fe20003f24270 */
[----:B------:R-:W-:-:S05]  /*2ac0*/  FFMA R13, R30, R89, R13 ;  /* 0x000000591e0d7223 */ /* 0x000fca000000000d */
[----:B------:R0:W-:Y:S05]  /*2ad0*/  @P0 STG.E desc[UR36][R10.64+0x20], R13 ;  /* 0x0000200d0a000986 */ /* 0x0001ea000c101924 */
[----:B------:R-:W-:Y:S05]  /*2ae0*/  @!P2 BRA `(.L_x_50) ;  /* 0x000000000004a947 */ /* 0x000fea0003800000 */
[----:B------:R0:W5:Y:S02]  /*2af0*/  LDG.E.LTC128B R107, desc[UR36][R6.64+0x24] ;  /* 0x00002424066b7981 */ /* 0x000164000c1e1920 */
.L_x_50:
[----:B------:R-:W-:Y:S05]  /*2b00*/  BSYNC B1 ;  /* 0x0000000000017941 */ /* 0x000fea0003800000 */
.L_x_49:
        /* <DEDUP_REMOVED lines=8> */
.L_x_52:
[----:B------:R-:W-:Y:S05]  /*2b90*/  BSYNC B1 ;  /* 0x0000000000017941 */ /* 0x000fea0003800000 */
.L_x_51:
[----:B0----5:R-:W-:Y:S01]  /*2ba0*/  FMUL R13, R107, R90 ;  /* 0x0000005a6b0d7220 */ /* 0x021fe20000400000 */
[----:B------:R-:W-:Y:S01]  /*2bb0*/  ISETP.GT.AND P4, PT, R0, RZ, P0 ;  /* 0x000000ff0000720c */ /* 0x000fe20000784270 */
[----:B------:R-:W-:Y:S02]  /*2bc0*/  BSSY B1, `(.L_x_53) ;  /* 0x0000005000017945 */ /* 0x000fe40003800000 */
[----:B------:R-:W-:-:S05]  /*2bd0*/  FFMA R13, R32, R89, R13 ;  /* 0x00000059200d7223 */ /* 0x000fca000000000d */
[----:B------:R0:W-:Y:S05]  /*2be0*/  @P3 STG.E desc[UR36][R8.64+0x40], R13 ;  /* 0x0000400d08003986 */ /* 0x0001ea000c101924 */
[----:B------:R-:W-:Y:S05]  /*2bf0*/  @!P4 BRA `(.L_x_54) ;  /* 0x000000000004c947 */ /* 0x000fea0003800000 */
[----:B------:R0:W5:Y:S02]  /*2c00*/  LDG.E.LTC128B R107, desc[UR36][R4.64+0x44] ;  /* 0x00004424046b7981 */ /* 0x000164000c1e1920 */
.L_x_54:
[----:B------:R-:W-:Y:S05]  /*2c10*/  BSYNC B1 ;  /* 0x0000000000017941 */ /* 0x000fea0003800000 */
.L_x_53:
[----:B-----5:R-:W-:Y:S01]  /*2c20*/  FMUL R12, R107, R90 ;  /* 0x0000005a6b0c7220 */ /* 0x020fe20000400000 */
[----:B------:R-:W-:Y:S01]  /*2c30*/  ISETP.GT.AND P2, PT, R0, 0x8, P1 ;  /* 0x000000080000780c */ /* 0x000fe20000f44270 */
[----:B------:R-:W-:Y:S02]  /*2c40*/  BSSY B1, `(.L_x_55) ;  /* 0x0000005000017945 */ /* 0x000fe40003800000 */
[----:B------:R-:W-:-:S05]  /*2c50*/  FFMA R33, R33, R89, R12 ;  /* 0x0000005921217223 */ /* 0x000fca000000000c */
[----:B------:R0:W-:Y:S05]  /*2c60*/  @P4 STG.E desc[UR36][R8.64+0x44], R33 ;  /* 0x0000442108004986 */ /* 0x0001ea000c101924 */
[----:B------:R-:W-:Y:S05]  /*2c70*/  @!P2 BRA `(.L_x_56) ;  /* 0x000000000004a947 */ /* 0x000fea0003800000 */
[----:B------:R0:W5:Y:S02]  /*2c80*/  LDG.E.LTC128B R107, desc[UR36][R6.64+0x40] ;  /* 0x00004024066b7981 */ /* 0x000164000c1e1920 */
.L_x_56:
[----:B------:R-:W-:Y:S05]  /*2c90*/  BSYNC B1 ;  /* 0x0000000000017941 */ /* 0x000fea0003800000 */
.L_x_55:
        /* <DEDUP_REMOVED lines=8> */
.L_x_58:
[----:B------:R-:W-:Y:S05]  /*2d20*/  BSYNC B1 ;  /* 0x0000000000017941 */ /* 0x000fea0003800000 */
.L_x_57:
        /* <DEDUP_REMOVED lines=8> */
.L_x_60:
[----:B------:R-:W-:Y:S05]  /*2db0*/  BSYNC B1 ;  /* 0x0000000000017941 */ /* 0x000fea0003800000 */
.L_x_59:
[----:B0----5:R-:W-:Y:S01]  /*2dc0*/  FMUL R13, R107, R90 ;  /* 0x0000005a6b0d7220 */ /* 0x021fe20000400000 */
[----:B------:R-:W-:Y:S01]  /*2dd0*/  ISETP.GT.AND P3, PT, R0, RZ, P0 ;  /* 0x000000ff0000720c */ /* 0x000fe20000764270 */
[----:B------:R-:W-:Y:S02]  /*2de0*/  BSSY B1, `(.L_x_61) ;  /* 0x0000005000017945 */ /* 0x000fe40003800000 */
[----:B------:R-:W-:-:S05]  /*2df0*/  FFMA R13, R36, R89, R13 ;  /* 0x00000059240d7223 */ /* 0x000fca000000000d */
[----:B------:R0:W-:Y:S05]  /*2e00*/  @P2 STG.E desc[UR36][R8.64+0x60], R13 ;  /* 0x0000600d08002986 */ /* 0x0001ea000c101924 */
[----:B------:R-:W-:Y:S05]  /*2e10*/  @!P3 BRA `(.L_x_62) ;  /* 0x000000000004b947 */ /* 0x000fea0003800000 */
[----:B------:R0:W5:Y:S02]  /*2e20*/  LDG.E.LTC128B R107, desc[UR36][R4.64+0x64] ;  /* 0x00006424046b7981 */ /* 0x000164000c1e1920 */
.L_x_62:
[----:B------:R-:W-:Y:S05]  /*2e30*/  BSYNC B1 ;  /* 0x0000000000017941 */ /* 0x000fea0003800000 */
.L_x_61:
[----:B-----5:R-:W-:Y:S01]  /*2e40*/  FMUL R12, R107, R90 ;  /* 0x0000005a6b0c7220 */ /* 0x020fe20000400000 */
[----:B------:R-:W-:Y:S01]  /*2e50*/  ISETP.GT.AND P2, PT, R0, 0x8, P1 ;  /* 0x000000080000780c */ /* 0x000fe20000f44270 */
[----:B------:R-:W-:Y:S02]  /*2e60*/  BSSY B1, `(.L_x_63) ;  /* 0x0000005000017945 */ /* 0x000fe40003800000 */
[----:B------:R-:W-:-:S05]  /*2e70*/  FFMA R37, R37, R89, R12 ;  /* 0x0000005925257223 */ /* 0x000fca000000000c */
[----:B------:R0:W-:Y:S05]  /*2e80*/  @P3 STG.E desc[UR36][R8.64+0x64], R37 ;  /* 0x0000642508003986 */ /* 0x0001ea000c101924 */
[----:B------:R-:W-:Y:S05]  /*2e90*/  @!P2 BRA `(.L_x_64) ;  /* 0x000000000004a947 */ /* 0x000fea0003800000 */
[----:B------:R0:W5:Y:S02]  /*2ea0*/  LDG.E.LTC128B R107, desc[UR36][R6.64+0x60] ;  /* 0x00006024066b7981 */ /* 0x000164000c1e1920 */
.L_x_64:
[----:B------:R-:W-:Y:S05]  /*2eb0*/  BSYNC B1 ;  /* 0x0000000000017941 */ /* 0x000fea0003800000 */
.L_x_63:
        /* <DEDUP_REMOVED lines=8> */
.L_x_66:
[----:B------:R-:W-:Y:S05]  /*2f40*/  BSYNC B1 ;  /* 0x0000000000017941 */ /* 0x000fea0003800000 */
.L_x_65:
        /* <DEDUP_REMOVED lines=8> */
.L_x_68:
[----:B------:R-:W-:Y:S05]  /*2fd0*/  BSYNC B1 ;  /* 0x0000000000017941 */ /* 0x000fea0003800000 */
.L_x_67:
[----:B0----5:R-:W-:Y:S01]  /*2fe0*/  FMUL R13, R107, R90 ;  /* 0x0000005a6b0d7220 */ /* 0x021fe20000400000 */
[----:B------:R-:W-:Y:S01]  /*2ff0*/  ISETP.GT.AND P3, PT, R0, RZ, P0 ;  /* 0x000000ff0000720c */ /* 0x000fe20000764270 */
[----:B------:R-:W-:Y:S02]  /*3000*/  BSSY B1, `(.L_x_69) ;  /* 0x0000005000017945 */ /* 0x000fe40003800000 */
[----:B------:R-:W-:-:S05]  /*3010*/  FFMA R13, R40, R89, R13 ;  /* 0x00000059280d7223 */ /* 0x000fca000000000d */
[----:B------:R0:W-:Y:S05]  /*3020*/  @P2 STG.E desc[UR36][R8.64+0x80], R13 ;  /* 0x0000800d08002986 */ /* 0x0001ea000c101924 */
[----:B------:R-:W-:Y:S05]  /*3030*/  @!P3 BRA `(.L_x_70) ;  /* 0x000000000004b947 */ /* 0x000fea0003800000 */
[----:B------:R0:W5:Y:S02]  /*3040*/  LDG.E.LTC128B R107, desc[UR36][R4.64+0x84] ;  /* 0x00008424046b7981 */ /* 0x000164000c1e1920 */
.L_x_70:
[----:B------:R-:W-:Y:S05]  /*3050*/  BSYNC B1 ;  /* 0x0000000000017941 */ /* 0x000fea0003800000 */
.L_x_69:
[----:B-----5:R-:W-:Y:S01]  /*3060*/  FMUL R12, R107, R90 ;  /* 0x0000005a6b0c7220 */ /* 0x020fe20000400000 */
[----:B------:R-:W-:Y:S01]  /*3070*/  ISETP.GT.AND P2, PT, R0, 0x8, P1 ;  /* 0x000000080000780c */ /* 0x000fe20000f44270 */
[----:B------:R-:W-:Y:S02]  /*3080*/  BSSY B1, `(.L_x_71) ;  /* 0x0000005000017945 */ /* 0x000fe40003800000 */
[----:B------:R-:W-:-:S05]  /*3090*/  FFMA R41, R41, R89, R12 ;  /* 0x0000005929297223 */ /* 0x000fca000000000c */
[----:B------:R0:W-:Y:S05]  /*30a0*/  @P3 STG.E desc[UR36][R8.64+0x84], R41 ;  /* 0x0000842908003986 */ /* 0x0001ea000c101924 */
[----:B------:R-:W-:Y:S05]  /*30b0*/  @!P2 BRA `(.L_x_72) ;  /* 0x000000000004a947 */ /* 0x000fea0003800000 */
[----:B------:R0:W5:Y:S02]  /*30c0*/  LDG.E.LTC128B R107, desc[UR36][R6.64+0x80] ;  /* 0x00008024066b7981 */ /* 0x000164000c1e1920 */
.L_x_72:
[----:B------:R-:W-:Y:S05]  /*30d0*/  BSYNC B1 ;  /* 0x0000000000017941 */ /* 0x000fea0003800000 */
.L_x_71:
        /* <DEDUP_REMOVED lines=8> */
.L_x_74:
[----:B------:R-:W-:Y:S05]  /*3160*/  BSYNC B1 ;  /* 0x0000000000017941 */ /* 0x000fea0003800000 */
.L_x_73:
        /* <DEDUP_REMOVED lines=8> */
.L_x_76:
[----:B------:R-:W-:Y:S05]  /*31f0*/  BSYNC B1 ;  /* 0x0000000000017941 */ /* 0x000fea0003800000 */
.L_x_75:
[----:B0----5:R-:W-:Y:S01]  /*3200*/  FMUL R13, R107, R90 ;  /* 0x0000005a6b0d7220 */ /* 0x021fe20000400000 */
[----:B------:R-:W-:Y:S01]  /*3210*/  ISETP.GT.AND P3, PT, R0, RZ, P0 ;  /* 0x000000ff0000720c */ /* 0x000fe20000764270 */
[----:B------:R-:W-:Y:S02]  /*3220*/  BSSY B1, `(.L_x_77) ;  /* 0x0000005000017945 */ /* 0x000fe40003800000 */
[----:B------:R-:W-:-:S05]  /*3230*/  FFMA R13, R44, R89, R13 ;  /* 0x000000592c0d7223 */ /* 0x000fca000000000d */
[----:B------:R0:W-:Y:S05]  /*3240*/  @P2 STG.E desc[UR36][R8.64+0xa0], R13 ;  /* 0x0000a00d08002986 */ /* 0x0001ea000c101924 */
[----:B------:R-:W-:Y:S05]  /*3250*/  @!P3 BRA `(.L_x_78) ;  /* 0x000000000004b947 */ /* 0x000fea0003800000 */
[----:B------:R0:W5:Y:S02]  /*3260*/  LDG.E.LTC128B R107, desc[UR36][R4.64+0xa4] ;  /* 0x0000a424046b7981 */ /* 0x000164000c1e1920 */
.L_x_78:
[----:B------:R-:W-:Y:S05]  /*3270*/  BSYNC B1 ;  /* 0x0000000000017941 */ /* 0x000fea0003800000 */
.L_x_77:
[----:B-----5:R-:W-:Y:S01]  /*3280*/  FMUL R12, R107, R90 ;  /* 0x0000005a6b0c7220 */ /* 0x020fe20000400000 */
[----:B------:R-:W-:Y:S01]  /*3290*/  ISETP.GT.AND P2, PT, R0, 0x8, P1 ;  /* 0x000000080000780c */ /* 0x000fe20000f44270 */
[----:B------:R-:W-:Y:S02]  /*32a0*/  BSSY B1, `(.L_x_79) ;  /* 0x0000005000017945 */ /* 0x000fe40003800000 */
[----:B------:R-:W-:-:S05]  /*32b0*/  FFMA R45, R45, R89, R12 ;  /* 0x000000592d2d7223 */ /* 0x000fca000000000c */
[----:B------:R0:W-:Y:S05]  /*32c0*/  @P3 STG.E desc[UR36][R8.64+0xa4], R45 ;  /* 0x0000a42d08003986 */ /* 0x0001ea000c101924 */
[----:B------:R-:W-:Y:S05]  /*32d0*/  @!P2 BRA `(.L_x_80) ;  /* 0x000000000004a947 */ /* 0x000fea0003800000 */
[----:B------:R0:W5:Y:S02]  /*32e0*/  LDG.E.LTC128B R107, desc[UR36][R6.64+0xa0] ;  /* 0x0000a024066b7981 */ /* 0x000164000c1e1920 */
.L_x_80:
[----:B------:R-:W-:Y:S05]  /*32f0*/  BSYNC B1 ;  /* 0x0000000000017941 */ /* 0x000fea0003800000 */
.L_x_79:
        /* <DEDUP_REMOVED lines=8> */
.L_x_82:
[----:B------:R-:W-:Y:S05]  /*3380*/  BSYNC B1 ;  /* 0x0000000000017941 */ /* 0x000fea0003800000 */
.L_x_81:
        /* <DEDUP_REMOVED lines=8> */
.L_x_84:
[----:B------:R-:W-:Y:S05]  /*3410*/  BSYNC B1 ;  /* 0x0000000000017941 */ /* 0x000fea0003800000 */
.L_x_83:
[----:B0----5:R-:W-:Y:S01]  /*3420*/  FMUL R13, R107, R90 ;  /* 0x0000005a6b0d7220 */ /* 0x021fe20000400000 */
[----:B------:R-:W-:Y:S01]  /*3430*/  ISETP.GT.AND P3, PT, R0, RZ, P0 ;  /* 0x000000ff0000720c */ /* 0x000fe20000764270 */
[----:B------:R-:W-:Y:S02]  /*3440*/  BSSY B1, `(.L_x_85) ;  /* 0x0000005000017945 */ /* 0x000fe40003800000 */
[----:B------:R-:W-:-:S05]  /*3450*/  FFMA R13, R48, R89, R13 ;  /* 0x00000059300d7223 */ /* 0x000fca000000000d */
[----:B------:R0:W-:Y:S05]  /*3460*/  @P2 STG.E desc[UR36][R8.64+0xc0], R13 ;  /* 0x0000c00d08002986 */ /* 0x0001ea000c101924 */
[----:B------:R-:W-:Y:S05]  /*3470*/  @!P3 BRA `(.L_x_86) ;  /* 0x000000000004b947 */ /* 0x000fea0003800000 */
[----:B------:R0:W5:Y:S02]  /*3480*/  LDG.E.LTC128B R107, desc[UR36][R4.64+0xc4] ;  /* 0x0000c424046b7981 */ /* 0x000164000c1e1920 */
.L_x_86:
[----:B------:R-:W-:Y:S05]  /*3490*/  BSYNC B1 ;  /* 0x0000000000017941 */ /* 0x000fea0003800000 */
.L_x_85:
[----:B-----5:R-:W-:Y:S01]  /*34a0*/  FMUL R12, R107, R90 ;  /* 0x0000005a6b0c7220 */ /* 0x020fe20000400000 */
[----:B------:R-:W-:Y:S01]  /*34b0*/  ISETP.GT.AND P2, PT, R0, 0x8, P1 ;  /* 0x000000080000780c */ /* 0x000fe20000f44270 */
[----:B------:R-:W-:Y:S02]  /*34c0*/  BSSY B1, `(.L_x_87) ;  /* 0x0000005000017945 */ /* 0x000fe40003800000 */
[----:B------:R-:W-:-:S05]  /*34d0*/  FFMA R49, R49, R89, R12 ;  /* 0x0000005931317223 */ /* 0x000fca000000000c */
[----:B------:R0:W-:Y:S05]  /*34e0*/  @P3 STG.E desc[UR36][R8.64+0xc4], R49 ;  /* 0x0000c43108003986 */ /* 0x0001ea000c101924 */
[----:B------:R-:W-:Y:S05]  /*34f0*/  @!P2 BRA `(.L_x_88) ;  /* 0x000000000004a947 */ /* 0x000fea0003800000 */
[----:B------:R0:W5:Y:S02]  /*3500*/  LDG.E.LTC128B R107, desc[UR36][R6.64+0xc0] ;  /* 0x0000c024066b7981 */ /* 0x000164000c1e1920 */
.L_x_88:
[----:B------:R-:W-:Y:S05]  /*3510*/  BSYNC B1 ;  /* 0x0000000000017941 */ /* 0x000fea0003800000 */
.L_x_87:
        /* <DEDUP_REMOVED lines=8> */
.L_x_90:
[----:B------:R-:W-:Y:S05]  /*35a0*/  BSYNC B1 ;  /* 0x0000000000017941 */ /* 0x000fea0003800000 */
.L_x_89:
        /* <DEDUP_REMOVED lines=8> */
.L_x_92:
[----:B------:R-:W-:Y:S05]  /*3630*/  BSYNC B1 ;  /* 0x0000000000017941 */ /* 0x000fea0003800000 */
.L_x_91:
[----:B0----5:R-:W-:Y:S01]  /*3640*/  FMUL R13, R107, R90 ;  /* 0x0000005a6b0d7220 */ /* 0x021fe20000400000 */
[----:B------:R-:W-:Y:S01]  /*3650*/  ISETP.GT.AND P3, PT, R0, RZ, P0 ;  /* 0x000000ff0000720c */ /* 0x000fe20000764270 */
[----:B------:R-:W-:Y:S02]  /*3660*/  BSSY B1, `(.L_x_93) ;  /* 0x0000005000017945 */ /* 0x000fe40003800000 */
[----:B------:R-:W-:-:S05]  /*3670*/  FFMA R13, R52, R89, R13 ;  /* 0x00000059340d7223 */ /* 0x000fca000000000d */
[----:B------:R0:W-:Y:S05]  /*3680*/  @P2 STG.E desc[UR36][R8.64+0xe0], R13 ;  /* 0x0000e00d08002986 */ /* 0x0001ea000c101924 */
[----:B------:R-:W-:Y:S05]  /*3690*/  @!P3 BRA `(.L_x_94) ;  /* 0x000000000004b947 */ /* 0x000fea0003800000 */
[----:B------:R0:W5:Y:S02]  /*36a0*/  LDG.E.LTC128B R107, desc[UR36][R4.64+0xe4] ;  /* 0x0000e424046b7981 */ /* 0x000164000c1e1920 */
.L_x_94:
[----:B------:R-:W-:Y:S05]  /*36b0*/  BSYNC B1 ;  /* 0x0000000000017941 */ /* 0x000fea0003800000 */
.L_x_93:
[----:B-----5:R-:W-:Y:S01]  /*36c0*/  FMUL R12, R107, R90 ;  /* 0x0000005a6b0c7220 */ /* 0x020fe20000400000 */
[----:B------:R-:W-:Y:S01]  /*36d0*/  ISETP.GT.AND P2, PT, R0, 0x8, P1 ;  /* 0x000000080000780c */ /* 0x000fe20000f44270 */
[----:B------:R-:W-:Y:S02]  /*36e0*/  BSSY B1, `(.L_x_95) ;  /* 0x0000005000017945 */ /* 0x000fe40003800000 */
[----:B------:R-:W-:-:S05]  /*36f0*/  FFMA R53, R53, R89, R12 ;  /* 0x0000005935357223 */ /* 0x000fca000000000c */
[----:B------:R0:W-:Y:S05]  /*3700*/  @P3 STG.E desc[UR36][R8.64+0xe4], R53 ;  /* 0x0000e43508003986 */ /* 0x0001ea000c101924 */
[----:B------:R-:W-:Y:S05]  /*3710*/  @!P2 BRA `(.L_x_96) ;  /* 0x000000000004a947 */ /* 0x000fea0003800000 */
[----:B------:R0:W5:Y:S02]  /*3720*/  LDG.E.LTC128B R107, desc[UR36][R6.64+0xe0] ;  /* 0x0000e024066b7981 */ /* 0x000164000c1e1920 */
.L_x_96:
[----:B------:R-:W-:Y:S05]  /*3730*/  BSYNC B1 ;  /* 0x0000000000017941 */ /* 0x000fea0003800000 */
.L_x_95:
        /* <DEDUP_REMOVED lines=8> */
.L_x_98:
[----:B------:R-:W-:Y:S05]  /*37c0*/  BSYNC B1 ;  /* 0x0000000000017941 */ /* 0x000fea0003800000 */
.L_x_97:
        /* <DEDUP_REMOVED lines=8> */
.L_x_100:
[----:B------:R-:W-:Y:S05]  /*3850*/  BSYNC B1 ;  /* 0x0000000000017941 */ /* 0x000fea0003800000 */
.L_x_99:
[----:B0----5:R-:W-:Y:S01]  /*3860*/  FMUL R13, R107, R90 ;  /* 0x0000005a6b0d7220 */ /* 0x021fe20000400000 */
[----:B------:R-:W-:Y:S01]  /*3870*/  ISETP.GT.AND P3, PT, R0, RZ, P0 ;  /* 0x000000ff0000720c */ /* 0x000fe20000764270 */
[----:B------:R-:W-:Y:S02]  /*3880*/  BSSY B1, `(.L_x_101) ;  /* 0x0000005000017945 */ /* 0x000fe40003800000 */
[----:B------:R-:W-:-:S05]  /*3890*/  FFMA R13, R56, R89, R13 ;  /* 0x00000059380d7223 */ /* 0x000fca000000000d */
[----:B------:R0:W-:Y:S05]  /*38a0*/  @P2 STG.E desc[UR36][R8.64+0x100], R13 ;  /* 0x0001000d08002986 */ /* 0x0001ea000c101924 */
[----:B------:R-:W-:Y:S05]  /*38b0*/  @!P3 BRA `(.L_x_102) ;  /* 0x000000000004b947 */ /* 0x000fea0003800000 */
[----:B------:R0:W5:Y:S02]  /*38c0*/  LDG.E.LTC128B R107, desc[UR36][R4.64+0x104] ;  /* 0x00010424046b7981 */ /* 0x000164000c1e1920 */
.L_x_102:
[----:B------:R-:W-:Y:S05]  /*38d0*/  BSYNC B1 ;  /* 0x0000000000017941 */ /* 0x000fea0003800000 */
.L_x_101:
[----:B-----5:R-:W-:Y:S01]  /*38e0*/  FMUL R12, R107, R90 ;  /* 0x0000005a6b0c7220 */ /* 0x020fe20000400000 */
[----:B------:R-:W-:Y:S01]  /*38f0*/  ISETP.GT.AND P2, PT, R0, 0x8, P1 ;  /* 0x000000080000780c */ /* 0x000fe20000f44270 */
[----:B------:R-:W-:Y:S02]  /*3900*/  BSSY B1, `(.L_x_103) ;  /* 0x0000005000017945 */ /* 0x000fe40003800000 */
[----:B------:R-:W-:-:S05]  /*3910*/  FFMA R57, R57, R89, R12 ;  /* 0x0000005939397223 */ /* 0x000fca000000000c */
[----:B------:R0:W-:Y:S05]  /*3920*/  @P3 STG.E desc[UR36][R8.64+0x104], R57 ;  /* 0x0001043908003986 */ /* 0x0001ea000c101924 */
[----:B------:R-:W-:Y:S05]  /*3930*/  @!P2 BRA `(.L_x_104) ;  /* 0x000000000004a947 */ /* 0x000fea0003800000 */
[----:B------:R0:W5:Y:S02]  /*3940*/  LDG.E.LTC128B R107, desc[UR36][R6.64+0x100] ;  /* 0x00010024066b7981 */ /* 0x000164000c1e1920 */
.L_x_104:
[----:B------:R-:W-:Y:S05]  /*3950*/  BSYNC B1 ;  /* 0x0000000000017941 */ /* 0x000fea0003800000 */
.L_x_103:
        /* <DEDUP_REMOVED lines=8> */
.L_x_106:
[----:B------:R-:W-:Y:S05]  /*39e0*/  BSYNC B1 ;  /* 0x0000000000017941 */ /* 0x000fea0003800000 */
.L_x_105:
        /* <DEDUP_REMOVED lines=8> */
.L_x_108:
[----:B------:R-:W-:Y:S05]  /*3a70*/  BSYNC B1 ;  /* 0x0000000000017941 */ /* 0x000fea0003800000 */
.L_x_107:
[----:B0----5:R-:W-:Y:S01]  /*3a80*/  FMUL R13, R107, R90 ;  /* 0x0000005a6b0d7220 */ /* 0x021fe20000400000 */
[----:B------:R-:W-:Y:S01]  /*3a90*/  ISETP.GT.AND P3, PT, R0, RZ, P0 ;  /* 0x000000ff0000720c */ /* 0x000fe20000764270 */
[----:B------:R-:W-:Y:S02]  /*3aa0*/  BSSY B1, `(.L_x_109) ;  /* 0x0000005000017945 */ /* 0x000fe40003800000 */
[----:B------:R-:W-:-:S05]  /*3ab0*/  FFMA R13, R60, R89, R13 ;  /* 0x000000593c0d7223 */ /* 0x000fca000000000d */
[----:B------:R0:W-:Y:S05]  /*3ac0*/  @P2 STG.E desc[UR36][R8.64+0x120], R13 ;  /* 0x0001200d08002986 */ /* 0x0001ea000c101924 */
[----:B------:R-:W-:Y:S05]  /*3ad0*/  @!P3 BRA `(.L_x_110) ;  /* 0x000000000004b947 */ /* 0x000fea0003800000 */
[----:B------:R0:W5:Y:S02]  /*3ae0*/  LDG.E.LTC128B R107, desc[UR36][R4.64+0x124] ;  /* 0x00012424046b7981 */ /* 0x000164000c1e1920 */
.L_x_110:
[----:B------:R-:W-:Y:S05]  /*3af0*/  BSYNC B1 ;  /* 0x0000000000017941 */ /* 0x000fea0003800000 */
.L_x_109:
[----:B-----5:R-:W-:Y:S01]  /*3b00*/  FMUL R12, R107, R90 ;  /* 0x0000005a6b0c7220 */ /* 0x020fe20000400000 */
[----:B------:R-:W-:Y:S01]  /*3b10*/  ISETP.GT.AND P2, PT, R0, 0x8, P1 ;  /* 0x000000080000780c */ /* 0x000fe20000f44270 */
[----:B------:R-:W-:Y:S02]  /*3b20*/  BSSY B1, `(.L_x_111) ;  /* 0x0000005000017945 */ /* 0x000fe40003800000 */
[----:B------:R-:W-:-:S05]  /*3b30*/  FFMA R61, R61, R89, R12 ;  /* 0x000000593d3d7223 */ /* 0x000fca000000000c */
[----:B------:R0:W-:Y:S05]  /*3b40*/  @P3 STG.E desc[UR36][R8.64+0x124], R61 ;  /* 0x0001243d08003986 */ /* 0x0001ea000c101924 */
[----:B------:R-:W-:Y:S05]  /*3b50*/  @!P2 BRA `(.L_x_112) ;  /* 0x000000000004a947 */ /* 0x000fea0003800000 */
[----:B------:R0:W5:Y:S02]  /*3b60*/  LDG.E.LTC128B R107, desc[UR36][R6.64+0x120] ;  /* 0x00012024066b7981 */ /* 0x000164000c1e1920 */
.L_x_112:
[----:B------:R-:W-:Y:S05]  /*3b70*/  BSYNC B1 ;  /* 0x0000000000017941 */ /* 0x000fea0003800000 */
.L_x_111:
        /* <DEDUP_REMOVED lines=8> */
.L_x_114:
[----:B------:R-:W-:Y:S05]  /*3c00*/  BSYNC B1 ;  /* 0x0000000000017941 */ /* 0x000fea0003800000 */
.L_x_113:
        /* <DEDUP_REMOVED lines=8> */
.L_x_116:
[----:B------:R-:W-:Y:S05]  /*3c90*/  BSYNC B1 ;  /* 0x0000000000017941 */ /* 0x000fea0003800000 */
.L_x_115:
[----:B0----5:R-:W-:Y:S01]  /*3ca0*/  FMUL R13, R107, R90 ;  /* 0x0000005a6b0d7220 */ /* 0x021fe20000400000 */
[----:B------:R-:W-:Y:S01]  /*3cb0*/  ISETP.GT.AND P3, PT, R0, RZ, P0 ;  /* 0x000000ff0000720c */ /* 0x000fe20000764270 */
[----:B------:R-:W-:Y:S02]  /*3cc0*/  BSSY B1, `(.L_x_117) ;  /* 0x0000005000017945 */ /* 0x000fe40003800000 */
[----:B------:R-:W-:-:S05]  /*3cd0*/  FFMA R13, R64, R89, R13 ;  /* 0x00000059400d7223 */ /* 0x000fca000000000d */
[----:B------:R0:W-:Y:S05]  /*3ce0*/  @P2 STG.E desc[UR36][R8.64+0x140], R13 ;  /* 0x0001400d08002986 */ /* 0x0001ea000c101924 */
[----:B------:R-:W-:Y:S05]  /*3cf0*/  @!P3 BRA `(.L_x_118) ;  /* 0x000000000004b947 */ /* 0x000fea0003800000 */
[----:B------:R0:W5:Y:S02]  /*3d00*/  LDG.E.LTC128B R107, desc[UR36][R4.64+0x144] ;  /* 0x00014424046b7981 */ /* 0x000164000c1e1920 */
.L_x_118:
[----:B------:R-:W-:Y:S05]  /*3d10*/  BSYNC B1 ;  /* 0x0000000000017941 */ /* 0x000fea0003800000 */
.L_x_117:
[----:B-----5:R-:W-:Y:S01]  /*3d20*/  FMUL R12, R107, R90 ;  /* 0x0000005a6b0c7220 */ /* 0x020fe20000400000 */
[----:B------:R-:W-:Y:S01]  /*3d30*/  ISETP.GT.AND P2, PT, R0, 0x8, P1 ;  /* 0x000000080000780c */ /* 0x000fe20000f44270 */
[----:B------:R-:W-:Y:S02]  /*3d40*/  BSSY B1, `(.L_x_119) ;  /* 0x0000005000017945 */ /* 0x000fe40003800000 */
[----:B------:R-:W-:-:S05]  /*3d50*/  FFMA R65, R65, R89, R12 ;  /* 0x0000005941417223 */ /* 0x000fca000000000c */
[----:B------:R0:W-:Y:S05]  /*3d60*/  @P3 STG.E desc[UR36][R8.64+0x144], R65 ;  /* 0x0001444108003986 */ /* 0x0001ea000c101924 */
[----:B------:R-:W-:Y:S05]  /*3d70*/  @!P2 BRA `(.L_x_120) ;  /* 0x000000000004a947 */ /* 0x000fea0003800000 */
[----:B------:R0:W5:Y:S02]  /*3d80*/  LDG.E.LTC128B R107, desc[UR36][R6.64+0x140] ;  /* 0x00014024066b7981 */ /* 0x000164000c1e1920 */
.L_x_120:
[----:B------:R-:W-:Y:S05]  /*3d90*/  BSYNC B1 ;  /* 0x0000000000017941 */ /* 0x000fea0003800000 */
.L_x_119:
        /* <DEDUP_REMOVED lines=8> */
.L_x_122:
[----:B------:R-:W-:Y:S05]  /*3e20*/  BSYNC B1 ;  /* 0x0000000000017941 */ /* 0x000fea0003800000 */
.L_x_121:
        /* <DEDUP_REMOVED lines=8> */
.L_x_124:
[----:B------:R-:W-:Y:S05]  /*3eb0*/  BSYNC B1 ;  /* 0x0000000000017941 */ /* 0x000fea0003800000 */
.L_x_123:
[----:B0----5:R-:W-:Y:S01]  /*3ec0*/  FMUL R13, R107, R90 ;  /* 0x0000005a6b0d7220 */ /* 0x021fe20000400000 */
[----:B------:R-:W-:Y:S01]  /*3ed0*/  ISETP.GT.AND P3, PT, R0, RZ, P0 ;  /* 0x000000ff0000720c */ /* 0x000fe20000764270 */
[----:B------:R-:W-:Y:S02]  /*3ee0*/  BSSY B1, `(.L_x_125) ;  /* 0x0000005000017945 */ /* 0x000fe40003800000 */
[----:B------:R-:W-:-:S05]  /*3ef0*/  FFMA R13, R68, R89, R13 ;  /* 0x00000059440d7223 */ /* 0x000fca000000000d */
[----:B------:R0:W-:Y:S05]  /*3f00*/  @P2 STG.E desc[UR36][R8.64+0x160], R13 ;  /* 0x0001600d08002986 */ /* 0x0001ea000c101924 */
[----:B------:R-:W-:Y:S05]  /*3f10*/  @!P3 BRA `(.L_x_126) ;  /* 0x000000000004b947 */ /* 0x000fea0003800000 */
[----:B------:R0:W5:Y:S02]  /*3f20*/  LDG.E.LTC128B R107, desc[UR36][R4.64+0x164] ;  /* 0x00016424046b7981 */ /* 0x000164000c1e1920 */
.L_x_126:
[----:B------:R-:W-:Y:S05]  /*3f30*/  BSYNC B1 ;  /* 0x0000000000017941 */ /* 0x000fea0003800000 */
.L_x_125:
[----:B-----5:R-:W-:Y:S01]  /*3f40*/  FMUL R12, R107, R90 ;  /* 0x0000005a6b0c7220 */ /* 0x020fe20000400000 */
[----:B------:R-:W-:Y:S01]  /*3f50*/  ISETP.GT.AND P2, PT, R0, 0x8, P1 ;  /* 0x000000080000780c */ /* 0x000fe20000f44270 */
[----:B------:R-:W-:Y:S02]  /*3f60*/  BSSY B1, `(.L_x_127) ;  /* 0x0000005000017945 */ /* 0x000fe40003800000 */
[----:B------:R-:W-:-:S05]  /*3f70*/  FFMA R69, R69, R89, R12 ;  /* 0x0000005945457223 */ /* 0x000fca000000000c */
[----:B------:R0:W-:Y:S05]  /*3f80*/  @P3 STG.E desc[UR36][R8.64+0x164], R69 ;  /* 0x0001644508003986 */ /* 0x0001ea000c101924 */
[----:B------:R-:W-:Y:S05]  /*3f90*/  @!P2 BRA `(.L_x_128) ;  /* 0x000000000004a947 */ /* 0x000fea0003800000 */
[----:B------:R0:W5:Y:S02]  /*3fa0*/  LDG.E.LTC128B R107, desc[UR36][R6.64+0x160] ;  /* 0x00016024066b7981 */ /* 0x000164000c1e1920 */
.L_x_128:
[----:B------:R-:W-:Y:S05]  /*3fb0*/  BSYNC B1 ;  /* 0x0000000000017941 */ /* 0x000fea0003800000 */
.L_x_127:
        /* <DEDUP_REMOVED lines=8> */
.L_x_130:
[----:B------:R-:W-:Y:S05]  /*4040*/  BSYNC B1 ;  /* 0x0000000000017941 */ /* 0x000fea0003800000 */
.L_x_129:
        /* <DEDUP_REMOVED lines=8> */
.L_x_132:
[----:B------:R-:W-:Y:S05]  /*40d0*/  BSYNC B1 ;  /* 0x0000000000017941 */ /* 0x000fea0003800000 */
.L_x_131:
[----:B0----5:R-:W-:Y:S01]  /*40e0*/  FMUL R13, R107, R90 ;  /* 0x0000005a6b0d7220 */ /* 0x021fe20000400000 */
[----:B------:R-:W-:Y:S01]  /*40f0*/  ISETP.GT.AND P3, PT, R0, RZ, P0 ;  /* 0x000000ff0000720c */ /* 0x000fe20000764270 */
[----:B------:R-:W-:Y:S02]  /*4100*/  BSSY B1, `(.L_x_133) ;  /* 0x0000005000017945 */ /* 0x000fe40003800000 */
[----:B------:R-:W-:-:S05]  /*4110*/  FFMA R13, R72, R89, R13 ;  /* 0x00000059480d7223 */ /* 0x000fca000000000d */
[----:B------:R0:W-:Y:S05]  /*4120*/  @P2 STG.E desc[UR36][R8.64+0x180], R13 ;  /* 0x0001800d08002986 */ /* 0x0001ea000c101924 */
[----:B------:R-:W-:Y:S05]  /*4130*/  @!P3 BRA `(.L_x_134) ;  /* 0x000000000004b947 */ /* 0x000fea0003800000 */
[----:B------:R0:W5:Y:S02]  /*4140*/  LDG.E.LTC128B R107, desc[UR36][R4.64+0x184] ;  /* 0x00018424046b7981 */ /* 0x000164000c1e1920 */
.L_x_134:
[----:B------:R-:W-:Y:S05]  /*4150*/  BSYNC B1 ;  /* 0x0000000000017941 */ /* 0x000fea0003800000 */
.L_x_133:
[----:B-----5:R-:W-:Y:S01]  /*4160*/  FMUL R12, R107, R90 ;  /* 0x0000005a6b0c7220 */ /* 0x020fe20000400000 */
[----:B------:R-:W-:Y:S01]  /*4170*/  ISETP.GT.AND P2, PT, R0, 0x8, P1 ;  /* 0x000000080000780c */ /* 0x000fe20000f44270 */
[----:B------:R-:W-:Y:S02]  /*4180*/  BSSY B1, `(.L_x_135) ;  /* 0x0000005000017945 */ /* 0x000fe40003800000 */
[----:B------:R-:W-:-:S05]  /*4190*/  FFMA R73, R73, R89, R12 ;  /* 0x0000005949497223 */ /* 0x000fca000000000c */
[----:B------:R0:W-:Y:S05]  /*41a0*/  @P3 STG.E desc[UR36][R8.64+0x184], R73 ;  /* 0x0001844908003986 */ /* 0x0001ea000c101924 */
[----:B------:R-:W-:Y:S05]  /*41b0*/  @!P2 BRA `(.L_x_136) ;  /* 0x000000000004a947 */ /* 0x000fea0003800000 */
[----:B------:R0:W5:Y:S02]  /*41c0*/  LDG.E.LTC128B R107, desc[UR36][R6.64+0x180] ;  /* 0x00018024066b7981 */ /* 0x000164000c1e1920 */
.L_x_136:
[----:B------:R-:W-:Y:S05]  /*41d0*/  BSYNC B1 ;  /* 0x0000000000017941 */ /* 0x000fea0003800000 */
.L_x_135:
        /* <DEDUP_REMOVED lines=8> */
.L_x_138:
[----:B------:R-:W-:Y:S05]  /*4260*/  BSYNC B1 ;  /* 0x0000000000017941 */ /* 0x000fea0003800000 */
.L_x_137:
        /* <DEDUP_REMOVED lines=8> */
.L_x_140:
[----:B------:R-:W-:Y:S05]  /*42f0*/  BSYNC B1 ;  /* 0x0000000000017941 */ /* 0x000fea0003800000 */
.L_x_139:
[----:B0----5:R-:W-:Y:S01]  /*4300*/  FMUL R13, R107, R90 ;  /* 0x0000005a6b0d7220 */ /* 0x021fe20000400000 */
[----:B------:R-:W-:Y:S01]  /*4310*/  ISETP.GT.AND P3, PT, R0, RZ, P0 ;  /* 0x000000ff0000720c */ /* 0x000fe20000764270 */
[----:B------:R-:W-:Y:S02]  /*4320*/  BSSY B1, `(.L_x_141) ;  /* 0x0000005000017945 */ /* 0x000fe40003800000 */
[----:B------:R-:W-:-:S05]  /*4330*/  FFMA R13, R76, R89, R13 ;  /* 0x000000594c0d7223 */ /* 0x000fca000000000d */
[----:B------:R0:W-:Y:S05]  /*4340*/  @P2 STG.E desc[UR36][R8.64+0x1a0], R13 ;  /* 0x0001a00d08002986 */ /* 0x0001ea000c101924 */
[----:B------:R-:W-:Y:S05]  /*4350*/  @!P3 BRA `(.L_x_142) ;  /* 0x000000000004b947 */ /* 0x000fea0003800000 */
[----:B------:R0:W5:Y:S02]  /*4360*/  LDG.E.LTC128B R107, desc[UR36][R4.64+0x1a4] ;  /* 0x0001a424046b7981 */ /* 0x000164000c1e1920 */
.L_x_142:
[----:B------:R-:W-:Y:S05]  /*4370*/  BSYNC B1 ;  /* 0x0000000000017941 */ /* 0x000fea0003800000 */
.L_x_141:
[----:B-----5:R-:W-:Y:S01]  /*4380*/  FMUL R12, R107, R90 ;  /* 0x0000005a6b0c7220 */ /* 0x020fe20000400000 */
[----:B------:R-:W-:Y:S01]  /*4390*/  ISETP.GT.AND P2, PT, R0, 0x8, P1 ;  /* 0x000000080000780c */ /* 0x000fe20000f44270 */
[----:B------:R-:W-:Y:S02]  /*43a0*/  BSSY B1, `(.L_x_143) ;  /* 0x0000005000017945 */ /* 0x000fe40003800000 */
[----:B------:R-:W-:-:S05]  /*43b0*/  FFMA R77, R77, R89, R12 ;  /* 0x000000594d4d7223 */ /* 0x000fca000000000c */
[----:B------:R0:W-:Y:S05]  /*43c0*/  @P3 STG.E desc[UR36][R8.64+0x1a4], R77 ;  /* 0x0001a44d08003986 */ /* 0x0001ea000c101924 */
[----:B------:R-:W-:Y:S05]  /*43d0*/  @!P2 BRA `(.L_x_144) ;  /* 0x000000000004a947 */ /* 0x000fea0003800000 */
[----:B------:R0:W5:Y:S02]  /*43e0*/  LDG.E.LTC128B R107, desc[UR36][R6.64+0x1a0] ;  /* 0x0001a024066b7981 */ /* 0x000164000c1e1920 */
.L_x_144:
[----:B------:R-:W-:Y:S05]  /*43f0*/  BSYNC B1 ;  /* 0x0000000000017941 */ /* 0x000fea0003800000 */
.L_x_143:
        /* <DEDUP_REMOVED lines=8> */
.L_x_146:
[----:B------:R-:W-:Y:S05]  /*4480*/  BSYNC B1 ;  /* 0x0000000000017941 */ /* 0x000fea0003800000 */
.L_x_145:
        /* <DEDUP_REMOVED lines=8> */
.L_x_148:
[----:B------:R-:W-:Y:S05]  /*4510*/  BSYNC B1 ;  /* 0x0000000000017941 */ /* 0x000fea0003800000 */
.L_x_147:
[----:B0----5:R-:W-:Y:S01]  /*4520*/  FMUL R13, R107, R90 ;  /* 0x0000005a6b0d7220 */ /* 0x021fe20000400000 */
[----:B------:R-:W-:Y:S01]  /*4530*/  ISETP.GT.AND P3, PT, R0, RZ, P0 ;  /* 0x000000ff0000720c */ /* 0x000fe20000764270 */
[----:B------:R-:W-:Y:S02]  /*4540*/  BSSY B1, `(.L_x_149) ;  /* 0x0000005000017945 */ /* 0x000fe40003800000 */
[----:B------:R-:W-:-:S05]  /*4550*/  FFMA R13, R80, R89, R13 ;  /* 0x00000059500d7223 */ /* 0x000fca000000000d */
[----:B------:R0:W-:Y:S05]  /*4560*/  @P2 STG.E desc[UR36][R8.64+0x1c0], R13 ;  /* 0x0001c00d08002986 */ /* 0x0001ea000c101924 */
[----:B------:R-:W-:Y:S05]  /*4570*/  @!P3 BRA `(.L_x_150) ;  /* 0x000000000004b947 */ /* 0x000fea0003800000 */
[----:B------:R0:W5:Y:S02]  /*4580*/  LDG.E.LTC128B R107, desc[UR36][R4.64+0x1c4] ;  /* 0x0001c424046b7981 */ /* 0x000164000c1e1920 */
.L_x_150:
[----:B------:R-:W-:Y:S05]  /*4590*/  BSYNC B1 ;  /* 0x0000000000017941 */ /* 0x000fea0003800000 */
.L_x_149:
[----:B-----5:R-:W-:Y:S01]  /*45a0*/  FMUL R12, R107, R90 ;  /* 0x0000005a6b0c7220 */ /* 0x020fe20000400000 */
[----:B------:R-:W-:Y:S01]  /*45b0*/  ISETP.GT.AND P2, PT, R0, 0x8, P1 ;  /* 0x000000080000780c */ /* 0x000fe20000f44270 */
[----:B------:R-:W-:Y:S02]  /*45c0*/  BSSY B1, `(.L_x_151) ;  /* 0x0000005000017945 */ /* 0x000fe40003800000 */
[----:B------:R-:W-:-:S05]  /*45d0*/  FFMA R81, R81, R89, R12 ;  /* 0x0000005951517223 */ /* 0x000fca000000000c */
[----:B------:R0:W-:Y:S05]  /*45e0*/  @P3 STG.E desc[UR36][R8.64+0x1c4], R81 ;  /* 0x0001c45108003986 */ /* 0x0001ea000c101924 */
[----:B------:R-:W-:Y:S05]  /*45f0*/  @!P2 BRA `(.L_x_152) ;  /* 0x000000000004a947 */ /* 0x000fea0003800000 */
[----:B------:R0:W5:Y:S02]  /*4600*/  LDG.E.LTC128B R107, desc[UR36][R6.64+0x1c0] ;  /* 0x0001c024066b7981 */ /* 0x000164000c1e1920 */
.L_x_152:
[----:B------:R-:W-:Y:S05]  /*4610*/  BSYNC B1 ;  /* 0x0000000000017941 */ /* 0x000fea0003800000 */
.L_x_151:
        /* <DEDUP_REMOVED lines=8> */
.L_x_154:
[----:B------:R-:W-:Y:S05]  /*46a0*/  BSYNC B1 ;  /* 0x0000000000017941 */ /* 0x000fea0003800000 */
.L_x_153:
        /* <DEDUP_REMOVED lines=8> */
.L_x_156:
[----:B------:R-:W-:Y:S05]  /*4730*/  BSYNC B1 ;  /* 0x0000000000017941 */ /* 0x000fea0003800000 */
.L_x_155:
[----:B-----5:R-:W-:Y:S01]  /*4740*/  FMUL R3, R107, R90 ;  /* 0x0000005a6b037220 */ /* 0x020fe20000400000 */
[----:B------:R-:W-:Y:S01]  /*4750*/  ISETP.GT.AND P3, PT, R0, RZ, P0 ;  /* 0x000000ff0000720c */ /* 0x000fe20000764270 */
[----:B------:R-:W-:Y:S02]  /*4760*/  BSSY B1, `(.L_x_157) ;  /* 0x0000005000017945 */ /* 0x000fe40003800000 */
[----:B------:R-:W-:-:S05]  /*4770*/  FFMA R3, R84, R89, R3 ;  /* 0x0000005954037223 */ /* 0x000fca0000000003 */
[----:B------:R0:W-:Y:S05]  /*4780*/  @P2 STG.E desc[UR36][R8.64+0x1e0], R3 ;  /* 0x0001e00308002986 */ /* 0x0001ea000c101924 */
[----:B------:R-:W-:Y:S05]  /*4790*/  @!P3 BRA `(.L_x_158) ;  /* 0x000000000004b947 */ /* 0x000fea0003800000 */
[----:B------:R0:W5:Y:S02]  /*47a0*/  LDG.E.LTC128B R107, desc[UR36][R4.64+0x1e4] ;  /* 0x0001e424046b7981 */ /* 0x000164000c1e1920 */
.L_x_158:
[----:B------:R-:W-:Y:S05]  /*47b0*/  BSYNC B1 ;  /* 0x0000000000017941 */ /* 0x000fea0003800000 */
.L_x_157:
[----:B0---45:R-:W-:Y:S01]  /*47c0*/  FMUL R4, R107, R90 ;  /* 0x0000005a6b047220 */ /* 0x031fe20000400000 */
[----:B------:R-:W-:Y:S01]  /*47d0*/  ISETP.GT.AND P1, PT, R0, 0x8, P1 ;  /* 0x000000080000780c */ /* 0x000fe20000f24270 */
[----:B------:R-:W-:Y:S02]  /*47e0*/  BSSY B1, `(.L_x_159) ;  /* 0x0000005000017945 */ /* 0x000fe40003800000 */
[----:B------:R-:W-:-:S05]  /*47f0*/  FFMA R85, R85, R89, R4 ;  /* 0x0000005955557223 */ /* 0x000fca0000000004 */
[----:B------:R0:W-:Y:S05]  /*4800*/  @P3 STG.E desc[UR36][R8.64+0x1e4], R85 ;  /* 0x0001e45508003986 */ /* 0x0001ea000c101924 */
[----:B------:R-:W-:Y:S05]  /*4810*/  @!P1 BRA `(.L_x_160) ;  /* 0x0000000000049947 */ /* 0x000fea0003800000 */
[----:B------:R4:W5:Y:S02]  /*4820*/  LDG.E.LTC128B R107, desc[UR36][R6.64+0x1e0] ;  /* 0x0001e024066b7981 */ /* 0x000964000c1e1920 */
.L_x_160:
[----:B------:R-:W-:Y:S05]  /*4830*/  BSYNC B1 ;  /* 0x0000000000017941 */ /* 0x000fea0003800000 */
.L_x_159:
[----:B-----5:R-:W-:Y:S01]  /*4840*/  FMUL R3, R107, R90 ;  /* 0x0000005a6b037220 */ /* 0x020fe20000400000 */
[----:B------:R-:W-:Y:S01]  /*4850*/  @P1 IMAD.MOV.U32 R4, RZ, RZ, R10 ;  /* 0x000000ffff041224 */ /* 0x000fe200078e000a */
[----:B------:R-:W-:Y:S01]  /*4860*/  ISETP.GT.AND P0, PT, R0, 0x8, P0 ;  /* 0x000000080000780c */ /* 0x000fe20000704270 */
[----:B------:R-:W-:Y:S02]  /*4870*/  @P1 IMAD.MOV.U32 R5, RZ, RZ, R11 ;  /* 0x000000ffff051224 */ /* 0x000fe400078e000b */
[----:B------:R-:W-:Y:S01]  /*4880*/  FFMA R3, R86, R89, R3 ;  /* 0x0000005956037223 */ /* 0x000fe20000000003 */
[----:B------:R-:W-:Y:S04]  /*4890*/  BSSY B1, `(.L_x_161) ;  /* 0x0000004000017945 */ /* 0x000fe80003800000 */
[----:B------:R0:W-:Y:S05]  /*48a0*/  @P1 STG.E desc[UR36][R4.64+0x1e0], R3 ;  /* 0x0001e00304001986 */ /* 0x0001ea000c101924 */
[----:B------:R-:W-:Y:S05]  /*48b0*/  @!P0 BRA `(.L_x_162) ;  /* 0x0000000000048947 */ /* 0x000fea0003800000 */
[----:B------:R0:W5:Y:S02]  /*48c0*/  LDG.E.LTC128B R107, desc[UR36][R6.64+0x1e4] ;  /* 0x0001e424066b7981 */ /* 0x000164000c1e1920 */
.L_x_162:
[----:B------:R-:W-:Y:S05]  /*48d0*/  BSYNC B1 ;  /* 0x0000000000017941 */ /* 0x000fea0003800000 */
.L_x_161:
[----:B-----5:R-:W-:-:S04]  /*48e0*/  FMUL R0, R107, R90 ;  /* 0x0000005a6b007220 */ /* 0x020fc80000400000 */
[----:B------:R-:W-:Y:S01]  /*48f0*/  FFMA R87, R87, R89, R0 ;  /* 0x0000005957577223 */ /* 0x000fe20000000000 */
[----:B------:R-:W-:Y:S06]  /*4900*/  @!P0 BRA `(.L_x_163) ;  /* 0x0000000c00a08947 */ /* 0x000fec0003800000 */
[----:B------:R0:W-:Y:S01]  /*4910*/  STG.E desc[UR36][R10.64+0x1e4], R87 ;  /* 0x0001e4570a007986 */ /* 0x0001e2000c101924 */
[----:B------:R-:W-:Y:S05]  /*4920*/  BRA `(.L_x_163) ;  /* 0x0000000c00987947 */ /* 0x000fea0003800000 */
.L_x_38:
[----:B------:R-:W-:Y:S01]  /*4930*/  ULDC.64 UR4, c[0x0][0x5c0] ;  /* 0x0001700000047ab9 */ /* 0x000fe20000000a00 */
[----:B------:R-:W-:Y:S01]  /*4940*/  ISETP.GT.AND P1, PT, R3, 0x1, PT ;  /* 0x000000010300780c */ /* 0x000fe20003f24270 */
[-C--:B------:R-:W-:Y:S01]  /*4950*/  FMUL R25, R25, R89.reuse ;  /* 0x0000005919197220 */ /* 0x080fe20000400000 */
[----:B------:R-:W-:Y:S01]  /*4960*/  LEA R4, P2, R108, UR4, 0x2 ;  /* 0x000000046c047c11 */ /* 0x000fe2000f8410ff */
[-C--:B------:R-:W-:Y:S01]  /*4970*/  FMUL R11, R26, R89.reuse ;  /* 0x000000591a0b7220 */ /* 0x080fe20000400000 */
[----:B------:R-:W-:Y:S01]  /*4980*/  ISETP.GT.AND P4, PT, R0, RZ, P1 ;  /* 0x000000ff0000720c */ /* 0x000fe20000f84270 */
[-C--:B------:R-:W-:Y:S01]  /*4990*/  FMUL R27, R27, R89.reuse ;  /* 0x000000591b1b7220 */ /* 0x080fe20000400000 */
[----:B------:R-:W-:Y:S01]  /*49a0*/  LEA.HI.X R5, R108, UR5, R9, 0x2, P2 ;  /* 0x000000056c057c11 */ /* 0x000fe200090f1409 */
[-C--:B------:R-:W-:Y:S01]  /*49b0*/  FMUL R9, R24, R89.reuse ;  /* 0x0000005918097220 */ /* 0x080fe20000400000 */
[C---:B------:R-:W-:Y:S01]  /*49c0*/  ISETP.GT.AND P2, PT, R0.reuse, 0x8, P0 ;  /* 0x000000080000780c */ /* 0x040fe20000744270 */
[-C--:B------:R-:W-:Y:S01]  /*49d0*/  FMUL R29, R29, R89.reuse ;  /* 0x000000591d1d7220 */ /* 0x080fe20000400000 */
[----:B------:R-:W-:Y:S01]  /*49e0*/  SHF.L.U64.HI R7, R91, 0x2, R96 ;  /* 0x000000025b077819 */ /* 0x000fe20000010260 */
[-C--:B------:R-:W-:Y:S01]  /*49f0*/  FMUL R31, R31, R89.reuse ;  /* 0x000000591f1f7220 */ /* 0x080fe20000400000 */
[----:B------:R0:W-:Y:S01]  /*4a00*/  @P3 STG.E desc[UR36][R4.64], R9 ;  /* 0x0000000904003986 */ /* 0x0001e2000c101924 */
[----:B------:R-:W-:Y:S01]  /*4a10*/  LEA R6, P3, R91, R4, 0x2 ;  /* 0x000000045b067211 */ /* 0x000fe200078610ff */
[-C--:B------:R-:W-:Y:S01]  /*4a20*/  FMUL R33, R33, R89.reuse ;  /* 0x0000005921217220 */ /* 0x080fe20000400000 */
[----:B------:R-:W-:Y:S01]  /*4a30*/  ISETP.GT.AND P0, PT, R3, 0x8, PT ;  /* 0x000000080300780c */ /* 0x000fe20003f04270 */
[-C--:B------:R-:W-:Y:S01]  /*4a40*/  FMUL R35, R35, R89.reuse ;  /* 0x0000005923237220 */ /* 0x080fe20000400000 */
[----:B------:R-:W-:Y:S01]  /*4a50*/  @P4 STG.E desc[UR36][R4.64+0x4], R25 ;  /* 0x0000041904004986 */ /* 0x000fe2000c101924 */
[----:B------:R-:W-:Y:S01]  /*4a60*/  IMAD.X R7, R7, 0x1, R5, P3 ;  /* 0x0000000107077824 */ /* 0x000fe200018e0605 */
[----:B------:R-:W-:Y:S01]  /*4a70*/  ISETP.GT.AND P3, PT, R3, 0x9, PT ;  /* 0x000000090300780c */ /* 0x000fe20003f64270 */
[-C--:B------:R-:W-:Y:S01]  /*4a80*/  FMUL R37, R37, R89.reuse ;  /* 0x0000005925257220 */ /* 0x080fe20000400000 */
[C---:B------:R-:W-:Y:S01]  /*4a90*/  ISETP.GT.AND P1, PT, R0.reuse, 0x8, P1 ;  /* 0x000000080000780c */ /* 0x040fe20000f24270 */
[-C--:B------:R-:W-:Y:S01]  /*4aa0*/  FMUL R39, R39, R89.reuse ;  /* 0x0000005927277220 */ /* 0x080fe20000400000 */
[C---:B------:R-:W-:Y:S01]  /*4ab0*/  ISETP.GT.AND P4, PT, R0.reuse, RZ, P0 ;  /* 0x000000ff0000720c */ /* 0x040fe20000784270 */
[----:B------:R1:W-:Y:S01]  /*4ac0*/  @P2 STG.E desc[UR36][R6.64], R11 ;  /* 0x0000000b06002986 */ /* 0x0003e2000c101924 */
[----:B------:R-:W-:Y:S01]  /*4ad0*/  ISETP.GT.AND P2, PT, R0, RZ, P3 ;  /* 0x000000ff0000720c */ /* 0x000fe20001f44270 */
[-C--:B0-----:R-:W-:Y:S01]  /*4ae0*/  FMUL R9, R28, R89.reuse ;  /* 0x000000591c097220 */ /* 0x081fe20000400000 */
[C---:B------:R-:W-:Y:S01]  /*4af0*/  ISETP.GT.AND P0, PT, R0.reuse, 0x8, P0 ;  /* 0x000000080000780c */ /* 0x040fe20000704270 */
[-C--:B------:R-:W-:Y:S01]  /*4b00*/  FMUL R41, R41, R89.reuse ;  /* 0x0000005929297220 */ /* 0x080fe20000400000 */
[----:B------:R-:W-:Y:S01]  /*4b10*/  ISETP.GT.AND P3, PT, R0, 0x8, P3 ;  /* 0x000000080000780c */ /* 0x000fe20001f64270 */
[-C--:B------:R-:W-:Y:S01]  /*4b20*/  FMUL R43, R43, R89.reuse ;  /* 0x000000592b2b7220 */ /* 0x080fe20000400000 */
[-C--:B------:R-:W-:Y:S01]  /*4b30*/  FMUL R45, R45, R89.reuse ;  /* 0x000000592d2d7220 */ /* 0x080fe20000400000 */
[-C--:B------:R-:W-:Y:S01]  /*4b40*/  FMUL R47, R47, R89.reuse ;  /* 0x000000592f2f7220 */ /* 0x080fe20000400000 */
[-C--:B------:R-:W-:Y:S01]  /*4b50*/  FMUL R49, R49, R89.reuse ;  /* 0x0000005931317220 */ /* 0x080fe20000400000 */
[----:B------:R-:W-:Y:S01]  /*4b60*/  @P1 STG.E desc[UR36][R6.64+0x4], R27 ;  /* 0x0000041b06001986 */ /* 0x000fe2000c101924 */
[----:B------:R-:W-:Y:S01]  /*4b70*/  ISETP.GT.AND P1, PT, R3, 0x10, PT ;  /* 0x000000100300780c */ /* 0x000fe20003f24270 */
[-C--:B-1----:R-:W-:Y:S01]  /*4b80*/  FMUL R11, R30, R89.reuse ;  /* 0x000000591e0b7220 */ /* 0x082fe20000400000 */
[-C--:B------:R-:W-:Y:S01]  /*4b90*/  FMUL R51, R51, R89.reuse ;  /* 0x0000005933337220 */ /* 0x080fe20000400000 */
[----:B------:R0:W-:Y:S01]  /*4ba0*/  @P4 STG.E desc[UR36][R4.64+0x20], R9 ;  /* 0x0000200904004986 */ /* 0x0001e2000c101924 */
[C---:B------:R-:W-:Y:S01]  /*4bb0*/  ISETP.GT.AND P4, PT, R0.reuse, RZ, P1 ;  /* 0x000000ff0000720c */ /* 0x040fe20000f84270 */
[-C--:B------:R-:W-:Y:S01]  /*4bc0*/  FMUL R53, R53, R89.reuse ;  /* 0x0000005935357220 */ /* 0x080fe20000400000 */
[C---:B------:R-:W-:Y:S01]  /*4bd0*/  ISETP.GT.AND P1, PT, R0.reuse, 0x8, P1 ;  /* 0x000000080000780c */ /* 0x040fe20000f24270 */
[----:B------:R-:W-:Y:S01]  /*4be0*/  @P2 STG.E desc[UR36][R4.64+0x24], R29 ;  /* 0x0000241d04002986 */ /* 0x000fe2000c101924 */
[----:B------:R-:W-:Y:S01]  /*4bf0*/  ISETP.GT.AND P2, PT, R3, 0x11, PT ;  /* 0x000000110300780c */ /* 0x000fe20003f44270 */
[-C--:B------:R-:W-:Y:S01]  /*4c00*/  FMUL R55, R55, R89.reuse ;  /* 0x0000005937377220 */ /* 0x080fe20000400000 */
[-C--:B------:R-:W-:Y:S01]  /*4c10*/  FMUL R57, R57, R89.reuse ;  /* 0x0000005939397220 */ /* 0x080fe20000400000 */
[----:B------:R1:W-:Y:S01]  /*4c20*/  @P0 STG.E desc[UR36][R6.64+0x20], R11 ;  /* 0x0000200b06000986 */ /* 0x0003e2000c101924 */
[C---:B------:R-:W-:Y:S01]  /*4c30*/  ISETP.GT.AND P0, PT, R0.reuse, RZ, P2 ;  /* 0x000000ff0000720c */ /* 0x040fe20001704270 */
[-C--:B------:R-:W-:Y:S01]  /*4c40*/  FMUL R59, R59, R89.reuse ;  /* 0x000000593b3b7220 */ /* 0x080fe20000400000 */
[----:B------:R-:W-:Y:S01]  /*4c50*/  ISETP.GT.AND P2, PT, R0, 0x8, P2 ;  /* 0x000000080000780c */ /* 0x000fe20001744270 */
[-C--:B0-----:R-:W-:Y:S01]  /*4c60*/  FMUL R9, R32, R89.reuse ;  /* 0x0000005920097220 */ /* 0x081fe20000400000 */
[----:B------:R-:W-:Y:S01]  /*4c70*/  @P3 STG.E desc[UR36][R6.64+0x24], R31 ;  /* 0x0000241f06003986 */ /* 0x000fe2000c101924 */
[----:B------:R-:W-:Y:S01]  /*4c80*/  ISETP.GT.AND P3, PT, R3, 0x18, PT ;  /* 0x000000180300780c */ /* 0x000fe20003f64270 */
[-C--:B------:R-:W-:Y:S01]  /*4c90*/  FMUL R61, R61, R89.reuse ;  /* 0x000000593d3d7220 */ /* 0x080fe20000400000 */
[-C--:B------:R-:W-:Y:S01]  /*4ca0*/  FMUL R63, R63, R89.reuse ;  /* 0x000000593f3f7220 */ /* 0x080fe20000400000 */
[----:B------:R0:W-:Y:S01]  /*4cb0*/  @P4 STG.E desc[UR36][R4.64+0x40], R9 ;  /* 0x0000400904004986 */ /* 0x0001e2000c101924 */
[----:B------:R-:W-:Y:S01]  /*4cc0*/  ISETP.GT.AND P4, PT, R0, RZ, P3 ;  /* 0x000000ff0000720c */ /* 0x000fe20001f84270 */
[-C--:B------:R-:W-:Y:S01]  /*4cd0*/  FMUL R65, R65, R89.reuse ;  /* 0x0000005941417220 */ /* 0x080fe20000400000 */
[-C--:B-1----:R-:W-:Y:S01]  /*4ce0*/  FMUL R11, R34, R89.reuse ;  /* 0x00000059220b7220 */ /* 0x082fe20000400000 */
[C---:B------:R-:W-:Y:S01]  /*4cf0*/  ISETP.GT.AND P3, PT, R0.reuse, 0x8, P3 ;  /* 0x000000080000780c */ /* 0x040fe20001f64270 */
[----:B------:R-:W-:Y:S01]  /*4d00*/  @P0 STG.E desc[UR36][R4.64+0x44], R33 ;  /* 0x0000442104000986 */ /* 0x000fe2000c101924 */
[----:B------:R-:W-:Y:S01]  /*4d10*/  ISETP.GT.AND P0, PT, R3, 0x19, PT ;  /* 0x000000190300780c */ /* 0x000fe20003f04270 */
[-C--:B------:R-:W-:Y:S01]  /*4d20*/  FMUL R67, R67, R89.reuse ;  /* 0x0000005943437220 */ /* 0x080fe20000400000 */
[-C--:B------:R-:W-:Y:S01]  /*4d30*/  FMUL R69, R69, R89.reuse ;  /* 0x0000005945457220 */ /* 0x080fe20000400000 */
[----:B------:R1:W-:Y:S01]  /*4d40*/  @P1 STG.E desc[UR36][R6.64+0x40], R11 ;  /* 0x0000400b06001986 */ /* 0x0003e2000c101924 */
[----:B------:R-:W-:Y:S01]  /*4d50*/  ISETP.GT.AND P1, PT, R0, RZ, P0 ;  /* 0x000000ff0000720c */ /* 0x000fe20000724270 */
[-C--:B------:R-:W-:Y:S01]  /*4d60*/  FMUL R71, R71, R89.reuse ;  /* 0x0000005947477220 */ /* 0x080fe20000400000 */
[-C--:B0-----:R-:W-:Y:S01]  /*4d70*/  FMUL R9, R36, R89.reuse ;  /* 0x0000005924097220 */ /* 0x081fe20000400000 */
[----:B------:R-:W-:Y:S01]  /*4d80*/  @P2 STG.E desc[UR36][R6.64+0x44], R35 ;  /* 0x0000442306002986 */ /* 0x000fe2000c101924 */
[----:B------:R-:W-:Y:S01]  /*4d90*/  ISETP.GT.AND P2, PT, R3, 0x20, PT ;  /* 0x000000200300780c */ /* 0x000fe20003f44270 */
[-C--:B------:R-:W-:Y:S01]  /*4da0*/  FMUL R73, R73, R89.reuse ;  /* 0x0000005949497220 */ /* 0x080fe20000400000 */
[C---:B------:R-:W-:Y:S01]  /*4db0*/  ISETP.GT.AND P0, PT, R0.reuse, 0x8, P0 ;  /* 0x000000080000780c */ /* 0x040fe20000704270 */
[----:B------:R0:W-:Y:S01]  /*4dc0*/  @P4 STG.E desc[UR36][R4.64+0x60], R9 ;  /* 0x0000600904004986 */ /* 0x0001e2000c101924 */
[C---:B------:R-:W-:Y:S01]  /*4dd0*/  ISETP.GT.AND P4, PT, R0.reuse, RZ, P2 ;  /* 0x000000ff0000720c */ /* 0x040fe20001784270 */
[-C--:B------:R-:W-:Y:S01]  /*4de0*/  FMUL R75, R75, R89.reuse ;  /* 0x000000594b4b7220 */ /* 0x080fe20000400000 */
[----:B------:R-:W-:Y:S01]  /*4df0*/  ISETP.GT.AND P2, PT, R0, 0x8, P2 ;  /* 0x000000080000780c */ /* 0x000fe20001744270 */
[-C--:B-1----:R-:W-:Y:S01]  /*4e00*/  FMUL R11, R38, R89.reuse ;  /* 0x00000059260b7220 */ /* 0x082fe20000400000 */
[-C--:B------:R-:W-:Y:S01]  /*4e10*/  FMUL R77, R77, R89.reuse ;  /* 0x000000594d4d7220 */ /* 0x080fe20000400000 */
[----:B------:R-:W-:Y:S01]  /*4e20*/  @P1 STG.E desc[UR36][R4.64+0x64], R37 ;  /* 0x0000642504001986 */ /* 0x000fe2000c101924 */
[----:B------:R-:W-:Y:S01]  /*4e30*/  ISETP.GT.AND P1, PT, R3, 0x21, PT ;  /* 0x000000210300780c */ /* 0x000fe20003f24270 */
[-C--:B------:R-:W-:Y:S01]  /*4e40*/  FMUL R79, R79, R89.reuse ;  /* 0x000000594f4f7220 */ /* 0x080fe20000400000 */
[-C--:B------:R-:W-:Y:S01]  /*4e50*/  FMUL R81, R81, R89.reuse ;  /* 0x0000005951517220 */ /* 0x080fe20000400000 */
[----:B------:R1:W-:Y:S01]  /*4e60*/  @P3 STG.E desc[UR36][R6.64+0x60], R11 ;  /* 0x0000600b06003986 */ /* 0x0003e2000c101924 */
[----:B------:R-:W-:Y:S01]  /*4e70*/  ISETP.GT.AND P3, PT, R0, RZ, P1 ;  /* 0x000000ff0000720c */ /* 0x000fe20000f64270 */
[-C--:B0-----:R-:W-:Y:S01]  /*4e80*/  FMUL R9, R40, R89.reuse ;  /* 0x0000005928097220 */ /* 0x081fe20000400000 */
        /* <DEDUP_REMOVED lines=9> */
[----:B-1----:R-:W-:-:S02]  /*4f20*/  FMUL R11, R42, R89 ;  /* 0x000000592a0b7220 */ /* 0x002fc40000400000 */
[----:B------:R-:W-:Y:S01]  /*4f30*/  @P3 STG.E desc[UR36][R4.64+0x84], R41 ;  /* 0x0000842904003986 */ /* 0x000fe2000c101924 */
[----:B------:R-:W-:-:S03]  /*4f40*/  ISETP.GT.AND P3, PT, R3, 0x29, PT ;  /* 0x000000290300780c */ /* 0x000fc60003f64270 */
[----:B------:R1:W-:Y:S01]  /*4f50*/  @P2 STG.E desc[UR36][R6.64+0x80], R11 ;  /* 0x0000800b06002986 */ /* 0x0003e2000c101924 */
[----:B------:R-:W-:Y:S01]  /*4f60*/  ISETP.GT.AND P2, PT, R0, RZ, P3 ;  /* 0x000000ff0000720c */ /* 0x000fe20001f44270 */
[----:B0-----:R-:W-:Y:S01]  /*4f70*/  FMUL R9, R44, R89 ;  /* 0x000000592c097220 */ /* 0x001fe20000400000 */
[----:B------:R-:W-:Y:S01]  /*4f80*/  ISETP.GT.AND P3, PT, R0, 0x8, P3 ;  /* 0x000000080000780c */ /* 0x000fe20001f64270 */
[----:B------:R-:W-:Y:S01]  /*4f90*/  @P1 STG.E desc[UR36][R6.64+0x84], R43 ;  /* 0x0000842b06001986 */ /* 0x000fe2000c101924 */
[----:B------:R-:W-:-:S03]  /*4fa0*/  ISETP.GT.AND P1, PT, R3, 0x30, PT ;  /* 0x000000300300780c */ /* 0x000fc60003f24270 */
[----:B------:R0:W-:Y:S01]  /*4fb0*/  @P4 STG.E desc[UR36][R4.64+0xa0], R9 ;  /* 0x0000a00904004986 */ /* 0x0001e2000c101924 */
[C---:B------:R-:W-:Y:S02]  /*4fc0*/  ISETP.GT.AND P4, PT, R0.reuse, RZ, P1 ;  /* 0x000000ff0000720c */ /* 0x040fe40000f84270 */
[----:B------:R-:W-:Y:S01]  /*4fd0*/  ISETP.GT.AND P1, PT, R0, 0x8, P1 ;  /* 0x000000080000780c */ /* 0x000fe20000f24270 */
[----:B-1----:R-:W-:Y:S02]  /*4fe0*/  FMUL R11, R46, R89 ;  /* 0x000000592e0b7220 */ /* 0x002fe40000400000 */
        /* <DEDUP_REMOVED lines=105> */
[----:B------:R-:W-:Y:S01]  /*5680*/  ISETP.GT.AND P4, PT, R3, 0x78, PT ;  /* 0x000000780300780c */ /* 0x000fe20003f84270 */
[-C--:B------:R-:W-:Y:S01]  /*5690*/  FMUL R3, R82, R89.reuse ;  /* 0x0000005952037220 */ /* 0x080fe20000400000 */
[----:B-1----:R-:W-:-:S03]  /*56a0*/  FMUL R11, R86, R89 ;  /* 0x00000059560b7220 */ /* 0x002fc60000400000 */
[----:B------:R-:W-:Y:S01]  /*56b0*/  @P0 STG.E desc[UR36][R4.64+0x1c4], R81 ;  /* 0x0001c45104000986 */ /* 0x000fe2000c101924 */
[C---:B------:R-:W-:Y:S02]  /*56c0*/  ISETP.GT.AND P0, PT, R0.reuse, RZ, P4 ;  /* 0x000000ff0000720c */ /* 0x040fe40002704270 */
[C---:B------:R-:W-:Y:S01]  /*56d0*/  ISETP.GT.AND P4, PT, R0.reuse, 0x8, P4 ;  /* 0x000000080000780c */ /* 0x040fe20002784270 */
[----:B------:R-:W-:Y:S01]  /*56e0*/  @P1 STG.E desc[UR36][R6.64+0x1c0], R3 ;  /* 0x0001c00306001986 */ /* 0x000fe2000c101924 */
[----:B------:R-:W-:Y:S01]  /*56f0*/  ISETP.GT.AND P1, PT, R0, RZ, P3 ;  /* 0x000000ff0000720c */ /* 0x000fe20001f24270 */
[----:B0-----:R-:W-:Y:S01]  /*5700*/  FMUL R9, R84, R89 ;  /* 0x0000005954097220 */ /* 0x001fe20000400000 */
[----:B------:R-:W-:Y:S01]  /*5710*/  ISETP.GT.AND P3, PT, R0, 0x8, P3 ;  /* 0x000000080000780c */ /* 0x000fe20001f64270 */
[----:B------:R-:W-:Y:S06]  /*5720*/  @P2 STG.E desc[UR36][R6.64+0x1c4], R83 ;  /* 0x0001c45306002986 */ /* 0x000fec000c101924 */
[----:B------:R-:W-:Y:S04]  /*5730*/  @P0 STG.E desc[UR36][R4.64+0x1e0], R9 ;  /* 0x0001e00904000986 */ /* 0x000fe8000c101924 */
[----:B------:R0:W-:Y:S02]  /*5740*/  @P1 STG.E desc[UR36][R4.64+0x1e4], R85 ;  /* 0x0001e45504001986 */ /* 0x0001e4000c101924 */
[----:B0-----:R-:W-:-:S02]  /*5750*/  @P4 IMAD.MOV.U32 R4, RZ, RZ, R6 ;  /* 0x000000ffff044224 */ /* 0x001fc400078e0006 */
[----:B------:R-:W-:-:S05]  /*5760*/  @P4 IMAD.MOV.U32 R5, RZ, RZ, R7 ;  /* 0x000000ffff054224 */ /* 0x000fca00078e0007 */
[----:B------:R0:W-:Y:S04]  /*5770*/  @P4 STG.E desc[UR36][R4.64+0x1e0], R11 ;  /* 0x0001e00b04004986 */ /* 0x0001e8000c101924 */
[----:B------:R0:W-:Y:S02]  /*5780*/  @P3 STG.E desc[UR36][R6.64+0x1e4], R87 ;  /* 0x0001e45706003986 */ /* 0x0001e4000c101924 */
.L_x_163:
[----:B------:R-:W-:Y:S05]  /*5790*/  BSYNC B0 ;  /* 0x0000000000007941 */ /* 0x000fea0003800000 */
.L_x_37:
[----:B0-----:R-:W2:Y:S01]  /*57a0*/  LDL.64 R4, [R1] ;  /* 0x0000000001047983 */ /* 0x001ea20000100a00 */
[----:B------:R-:W-:Y:S01]  /*57b0*/  ULDC.64 UR4, c[0x0][0x650] ;  /* 0x0001940000047ab9 */ /* 0x000fe20000000a00 */
[----:B------:R-:W-:Y:S02]  /*57c0*/  IMAD.U32 R0, RZ, RZ, UR44 ;  /* 0x0000002cff007e24 */ /* 0x000fe4000f8e00ff */
[----:B------:R-:W-:Y:S02]  /*57d0*/  IMAD.MOV.U32 R22, RZ, RZ, -0x1 ;  /* 0xffffffffff167424 */ /* 0x000fe400078e00ff */
[----:B------:R0:W-:Y:S01]  /*57e0*/  SYNCS.ARRIVE.TRANS64.A1T0 RZ, [R0+UR46], RZ ;  /* 0x000000ff00ff79a7 */ /* 0x0001e2000810002e */
[----:B------:R-:W-:Y:S02]  /*57f0*/  IMAD.MOV.U32 R18, RZ, RZ, -0x1 ;  /* 0xffffffffff127424 */ /* 0x000fe400078e00ff */
[----:B------:R-:W-:Y:S01]  /*5800*/  IMAD.MOV.U32 R19, RZ, RZ, -0x1 ;  /* 0xffffffffff137424 */ /* 0x000fe200078e00ff */
[----:B0-----:R-:W-:-:S02]  /*5810*/  PRMT R0, RZ, 0x7610, R0 ;  /* 0x00007610ff007816 */ /* 0x001fc40000000000 */
[----:B--2---:R-:W-:-:S05]  /*5820*/  LEA R16, P0, R4, R16, 0x1 ;  /* 0x0000001004107211 */ /* 0x004fca00078008ff */
[----:B------:R-:W-:Y:S01]  /*5830*/  IMAD.X R17, R98, 0x1, R17, P0 ;  /* 0x0000000162117824 */ /* 0x000fe200000e0611 */
[----:B------:R-:W-:-:S04]  /*5840*/  ISETP.GE.U32.AND P0, PT, R16, UR4, PT ;  /* 0x0000000410007c0c */ /* 0x000fc8000bf06070 */
[----:B------:R-:W-:-:S13]  /*5850*/  ISETP.GE.U32.AND.EX P0, PT, R17, UR5, PT, P0 ;  /* 0x0000000511007c0c */ /* 0x000fda000bf06100 */
[----:B------:R-:W-:Y:S05]  /*5860*/  @P0 BRA `(.L_x_164) ;  /* 0x00000004004c0947 */ /* 0x000fea0003800000 */
[----:B-1-3--:R-:W0:Y:S01]  /*5870*/  LDC.64 R10, c[0x0][0x628] ;  /* 0x00018a00ff0a7b82 */ /* 0x00ae220000000a00 */
[----:B------:R-:W1:Y:S01]  /*5880*/  S2R R12, SR_CTAID.X ;  /* 0x00000000000c7919 */ /* 0x000e620000002500 */
[----:B------:R-:W-:Y:S02]  /*5890*/  IMAD.MOV.U32 R8, RZ, RZ, R16 ;  /* 0x000000ffff087224 */ /* 0x000fe400078e0010 */
[----:B------:R-:W-:Y:S01]  /*58a0*/  IMAD.MOV.U32 R9, RZ, RZ, R17 ;  /* 0x000000ffff097224 */ /* 0x000fe200078e0011 */
[----:B------:R-:W2:Y:S03]  /*58b0*/  S2R R18, SR_CTAID.Y ;  /* 0x0000000000127919 */ /* 0x000ea60000002600 */
[----:B------:R-:W3:Y:S08]  /*58c0*/  LDC R0, c[0x0][0x630] ;  /* 0x00018c00ff007b82 */ /* 0x000ef00000000800 */
[----:B------:R-:W1:Y:S01]  /*58d0*/  LDC.64 R14, c[0x0][0x620] ;  /* 0x00018800ff0e7b82 */ /* 0x000e620000000a00 */
[----:B0-----:R-:W-:-:S04]  /*58e0*/  ISETP.NE.U32.AND P0, PT, R10, RZ, PT ;  /* 0x000000ff0a00720c */ /* 0x001fc80003f05070 */
[----:B------:R-:W-:-:S13]  /*58f0*/  ISETP.NE.AND.EX P0, PT, R11, RZ, PT, P0 ;  /* 0x000000ff0b00720c */ /* 0x000fda0003f05300 */
[----:B-123--:R-:W-:Y:S05]  /*5900*/  @!P0 BRA `(.L_x_165) ;  /* 0x0000000000288947 */ /* 0x00efea0003800000 */
[----:B------:R-:W0:Y:S02]  /*5910*/  LDC R3, c[0x0][0x634] ;  /* 0x00018d00ff037b82 */ /* 0x000e240000000800 */
[----:B0-----:R-:W-:-:S05]  /*5920*/  IADD3 R3, P0, R16, R3, RZ ;  /* 0x0000000310037210 */ /* 0x001fca0007f1e0ff */
[----:B------:R-:W-:-:S04]  /*5930*/  IMAD.X R13, RZ, RZ, R17, P0 ;  /* 0x000000ffff0d7224 */ /* 0x000fc800000e0611 */
[----:B------:R-:W-:-:S04]  /*5940*/  IMAD.WIDE.U32 R4, R13, R10, RZ ;  /* 0x0000000a0d047225 */ /* 0x000fc800078e00ff */
[----:B----4-:R-:W-:-:S04]  /*5950*/  IMAD.WIDE.U32 R6, P0, R3, R11, R4 ;  /* 0x0000000b03067225 */ /* 0x010fc80007800004 */
[----:B------:R-:W-:-:S04]  /*5960*/  IMAD.WIDE.U32 R4, R3, R10, RZ ;  /* 0x0000000a03047225 */ /* 0x000fc800078e00ff */
[----:B------:R-:W-:Y:S01]  /*5970*/  IMAD.X R9, RZ, RZ, RZ, P0 ;  /* 0x000000ffff097224 */ /* 0x000fe200000e06ff */
[----:B------:R-:W-:Y:S01]  /*5980*/  IADD3 RZ, P0, R5, R6, RZ ;  /* 0x0000000605ff7210 */ /* 0x000fe20007f1e0ff */
[----:B------:R-:W-:-:S04]  /*5990*/  IMAD.MOV.U32 R8, RZ, RZ, R7 ;  /* 0x000000ffff087224 */ /* 0x000fc800078e0007 */
[----:B------:R-:W-:-:S08]  /*59a0*/  IMAD.WIDE.U32.X R8, R13, R11, R8, P0 ;  /* 0x0000000b0d087225 */ /* 0x000fd000000e0408 */
.L_x_165:
[-CC-:B------:R-:W-:Y:S01]  /*59b0*/  SHF.R.U64 R19, R8, R0.reuse, R9.reuse ;  /* 0x0000000008137219 */ /* 0x180fe20000001209 */
[----:B------:R-:W0:Y:S01]  /*59c0*/  LDC.64 R26, c[0x0][0x640] ;  /* 0x00019000ff1a7b82 */ /* 0x000e220000000a00 */
[----:B------:R-:W-:Y:S01]  /*59d0*/  SHF.R.U32.HI R0, RZ, R0, R9 ;  /* 0x00000000ff007219 */ /* 0x000fe20000011609 */
[----:B------:R-:W-:Y:S01]  /*59e0*/  ULDC UR4, c[0x0][0x150] ;  /* 0x0000540000047ab9 */ /* 0x000fe20000000800 */
[----:B------:R-:W-:Y:S02]  /*59f0*/  IADD3 R3, P0, RZ, -R19, RZ ;  /* 0x80000013ff037210 */ /* 0x000fe40007f1e0ff */
[----:B----4-:R-:W-:-:S03]  /*5a00*/  I2FP.F32.U32 R7, R12 ;  /* 0x0000000c00077245 */ /* 0x010fc60000201000 */
[----:B------:R-:W1:Y:S01]  /*5a10*/  LDC R6, c[0x0][0x618] ;  /* 0x00018600ff067b82 */ /* 0x000e620000000800 */
[----:B------:R-:W-:Y:S02]  /*5a20*/  IMAD.X R5, RZ, RZ, ~R0, P0 ;  /* 0x000000ffff057224 */ /* 0x000fe400000e0e00 */
[----:B------:R-:W-:Y:S01]  /*5a30*/  FMUL R7, R7, UR4 ;  /* 0x0000000407077c20 */ /* 0x000fe20008400000 */
[----:B------:R-:W-:Y:S01]  /*5a40*/  ULDC UR4, c[0x0][0x154] ;  /* 0x0000550000047ab9 */ /* 0x000fe20000000800 */
[-C--:B------:R-:W-:Y:S02]  /*5a50*/  IMAD R0, R5, R14.reuse, RZ ;  /* 0x0000000e05007224 */ /* 0x080fe400078e02ff */
[C---:B------:R-:W-:Y:S01]  /*5a60*/  IMAD.WIDE.U32 R4, R3.reuse, R14, R16 ;  /* 0x0000000e03047225 */ /* 0x040fe200078e0010 */
[----:B------:R-:W2:Y:S01]  /*5a70*/  LDC R11, c[0x0][0x608] ;  /* 0x00018200ff0b7b82 */ /* 0x000ea20000000800 */
[----:B------:R-:W3:Y:S02]  /*5a80*/  F2I.U32.TRUNC.NTZ R7, R7 ;  /* 0x0000000700077305 */ /* 0x000ee4000020f000 */
[----:B------:R-:W-:-:S04]  /*5a90*/  IMAD R3, R3, R15, R0 ;  /* 0x0000000f03037224 */ /* 0x000fc800078e0200 */
[----:B------:R-:W-:Y:S01]  /*5aa0*/  IMAD.IADD R3, R5, 0x1, R3 ;  /* 0x0000000105037824 */ /* 0x000fe200078e0203 */
[----:B------:R-:W4:Y:S01]  /*5ab0*/  LDC R8, c[0x0][0x658] ;  /* 0x00019600ff087b82 */ /* 0x000f220000000800 */
[----:B------:R-:W-:Y:S02]  /*5ac0*/  I2FP.F32.U32 R5, R18 ;  /* 0x0000001200057245 */ /* 0x000fe40000201000 */
[----:B0-----:R-:W-:-:S04]  /*5ad0*/  ISETP.NE.U32.AND P0, PT, R26, RZ, PT ;  /* 0x000000ff1a00720c */ /* 0x001fc80003f05070 */
[----:B------:R-:W-:Y:S01]  /*5ae0*/  ISETP.NE.AND.EX P0, PT, R27, RZ, PT, P0 ;  /* 0x000000ff1b00720c */ /* 0x000fe20003f05300 */
[----:B------:R-:W0:Y:S01]  /*5af0*/  LDC R9, c[0x0][0x144] ;  /* 0x00005100ff097b82 */ /* 0x000e220000000800 */
[-C--:B-1----:R-:W-:Y:S01]  /*5b00*/  SHF.R.U32.HI R0, RZ, R6.reuse, R3 ;  /* 0x00000006ff007219 */ /* 0x082fe20000011603 */
[----:B---3--:R-:W-:Y:S01]  /*5b10*/  IMAD.MOV R7, RZ, RZ, -R7 ;  /* 0x000000ffff077224 */ /* 0x008fe200078e0a07 */
[----:B------:R-:W-:Y:S01]  /*5b20*/  SHF.R.U64 R13, R4, R6, R3 ;  /* 0x00000006040d7219 */ /* 0x000fe20000001203 */
[----:B------:R-:W-:-:S04]  /*5b30*/  FMUL R6, R5, UR4 ;  /* 0x0000000405067c20 */ /* 0x000fc80008400000 */
[----:B------:R-:W1:Y:S01]  /*5b40*/  LDC R21, c[0x0][0x148] ;  /* 0x00005200ff157b82 */ /* 0x000e620000000800 */
[-CC-:B--2---:R-:W-:Y:S02]  /*5b50*/  SHF.R.U64 R10, R13, R11.reuse, R0.reuse ;  /* 0x0000000b0d0a7219 */ /* 0x184fe40000001200 */
[----:B------:R-:W-:Y:S02]  /*5b60*/  SHF.R.U32.HI R3, RZ, R11, R0 ;  /* 0x0000000bff037219 */ /* 0x000fe40000011600 */
[----:B------:R2:W3:Y:S03]  /*5b70*/  F2I.U32.TRUNC.NTZ R0, R6 ;  /* 0x0000000600007305 */ /* 0x0004e6000020f000 */
[----:B------:R-:W1:Y:S01]  /*5b80*/  LDC R14, c[0x0][0x648] ;  /* 0x00019200ff0e7b82 */ /* 0x000e620000000800 */
[-CC-:B----4-:R-:W-:Y:S02]  /*5b90*/  SHF.R.U64 R15, R10, R8.reuse, R3.reuse ;  /* 0x000000080a0f7219 */ /* 0x190fe40000001203 */
[----:B------:R-:W-:-:S03]  /*5ba0*/  SHF.R.U32.HI R5, RZ, R8, R3 ;  /* 0x00000008ff057219 */ /* 0x000fc60000011603 */
[----:B------:R-:W-:Y:S02]  /*5bb0*/  IMAD.MOV.U32 R4, RZ, RZ, R15 ;  /* 0x000000ffff047224 */ /* 0x000fe400078e000f */
[----:B------:R-:W4:Y:S01]  /*5bc0*/  LDC R20, c[0x0][0x638] ;  /* 0x00018e00ff147b82 */ /* 0x000f220000000800 */
[----:B0-----:R-:W-:-:S07]  /*5bd0*/  IMAD R25, R9, R7, R12 ;  /* 0x0000000709197224 */ /* 0x001fce00078e020c */
[----:B------:R-:W0:Y:S08]  /*5be0*/  LDC R24, c[0x0][0x610] ;  /* 0x00018400ff187b82 */ /* 0x000e300000000800 */
[----:B------:R-:W0:Y:S01]  /*5bf0*/  LDC R28, c[0x0][0x600] ;  /* 0x00018000ff1c7b82 */ /* 0x000e220000000800 */
[----:B--23--:R-:W-:Y:S05]  /*5c00*/  @!P0 BRA `(.L_x_166) ;  /* 0x0000000000288947 */ /* 0x00cfea0003800000 */
        /* <DEDUP_REMOVED lines=10> */
.L_x_166:
[----:B------:R-:W-:Y:S02]  /*5cb0*/  ISETP.NE.AND P0, PT, R2, 0x1, PT ;  /* 0x000000010200780c */ /* 0x000fe40003f05270 */
[----:B-1----:R-:W-:Y:S01]  /*5cc0*/  SHF.R.U64 R3, R4, R14, R5 ;  /* 0x0000000e04037219 */ /* 0x002fe20000001205 */
[----:B------:R-:W-:Y:S01]  /*5cd0*/  IMAD.MOV R5, RZ, RZ, -R0 ;  /* 0x000000ffff057224 */ /* 0x000fe200078e0a00 */
[----:B------:R-:W-:-:S03]  /*5ce0*/  LOP3.LUT R0, R10, R101, RZ, 0xc0, !PT ;  /* 0x000000650a007212 */ /* 0x000fc600078ec0ff */
[----:B------:R-:W-:Y:S02]  /*5cf0*/  IMAD.MOV R4, RZ, RZ, -R3 ;  /* 0x000000ffff047224 */ /* 0x000fe400078e0a03 */
[----:B------:R-:W-:Y:S01]  /*5d00*/  IMAD R22, R97, R3, R0 ;  /* 0x0000000361167224 */ /* 0x000fe200078e0200 */
[----:B------:R-:W-:Y:S01]  /*5d10*/  LOP3.LUT R3, R13, R100, RZ, 0xc0, !PT ;  /* 0x000000640d037212 */ /* 0x000fe200078ec0ff */
[----:B----4-:R-:W-:Y:S02]  /*5d20*/  IMAD R0, R4, R20, R15 ;  /* 0x0000001404007224 */ /* 0x010fe400078e020f */
[----:B------:R-:W-:Y:S02]  /*5d30*/  @P0 IMAD R25, R21, R5, R18 ;  /* 0x0000000515190224 */ /* 0x000fe400078e0212 */
[----:B0-----:R-:W-:Y:S02]  /*5d40*/  IMAD R3, R0, R28, R3 ;  /* 0x0000001c00037224 */ /* 0x001fe400078e0203 */
[----:B------:R-:W-:-:S02]  /*5d50*/  IMAD R22, R22, R24, R25 ;  /* 0x0000001816167224 */ /* 0x000fc400078e0219 */
[----:B------:R-:W-:-:S03]  /*5d60*/  IMAD.MOV.U32 R4, RZ, RZ, 0x1 ;  /* 0x00000001ff047424 */ /* 0x000fc600078e00ff */
[----:B------:R-:W-:Y:S02]  /*5d70*/  SEL R18, R3, R22, !P0 ;  /* 0x0000001603127207 */ /* 0x000fe40004000000 */
[----:B------:R-:W-:Y:S02]  /*5d80*/  PRMT R0, R4, 0x7610, R0 ;  /* 0x0000761004007816 */ /* 0x000fe40000000000 */
[----:B------:R-:W-:-:S07]  /*5d90*/  SEL R22, R22, R3, !P0 ;  /* 0x0000000316167207 */ /* 0x000fce0004000000 */
.L_x_164:
[----:B------:R-:W-:Y:S01]  /*5da0*/  LOP3.LUT P0, RZ, R0, 0xff, RZ, 0xc0, !PT ;  /* 0x000000ff00ff7812 */ /* 0x000fe2000780c0ff */
[----:B------:R-:W-:Y:S01]  /*5db0*/  UIMAD.WIDE.U32 UR4, UR38, 0x38e38e39, URZ ;  /* 0x38e38e39260478a5 */ /* 0x000fe2000f8e003f */
[----:B------:R-:W-:-:S03]  /*5dc0*/  LOP3.LUT R105, R105, 0x1, RZ, 0x3c, !PT ;  /* 0x0000000169697812 */ /* 0x000fc600078e3cff */
[----:B------:R-:W-:-:S04]  /*5dd0*/  USHF.R.U32.HI UR4, URZ, 0x1, UR5 ;  /* 0x000000013f047899 */ /* 0x000fc80008011605 */
[----:B------:R-:W-:-:S04]  /*5de0*/  UIMAD UR38, UR4, -0x9, UR38 ;  /* 0xfffffff7042678a4 */ /* 0x000fc8000f8e0226 */
[----:B------:R-:W-:Y:S08]  /*5df0*/  @P0 BRA `(.L_x_167) ;  /* 0xffffffb800780947 */ /* 0x000ff0000383ffff */
[----:B------:R-:W-:Y:S05]  /*5e00*/  EXIT ;  /* 0x000000000000794d */ /* 0x000fea0003800000 */
.L_x_18:
[----:B------:R-:W-:-:S08]  /*5e10*/  ISETP.NE.AND P0, PT, R14, RZ, PT ;  /* 0x000000ff0e00720c */ /* 0x000fd00003f05270 */
[----:B0-----:R-:W0:-:S00]  /*5e20*/  USETMAXREG.DEALLOC.CTAPOOL 0x28 ;  /* 0x00000028000079c8 */ /* 0x001e0000080e0500 */
[----:B------:R-:W-:Y:S05]  /*5e30*/  @P0 EXIT ;  /* 0x000000000000094d */ /* 0x000fea0003800000 */
[----:B0-----:R-:W-:Y:S01]  /*5e40*/  LOP3.LUT P0, RZ, R3, 0xff, RZ, 0xc0, !PT ;  /* 0x000000ff03ff7812 */ /* 0x001fe2000780c0ff */
[----:B------:R-:W-:Y:S02]  /*5e50*/  IMAD.MOV.U32 R3, RZ, RZ, 0x1 ;  /* 0x00000001ff037424 */ /* 0x000fe400078e00ff */
[----:B------:R-:W-:-:S10]  /*5e60*/  IMAD.MOV.U32 R8, RZ, RZ, RZ ;  /* 0x000000ffff087224 */ /* 0x000fd400078e00ff */
[----:B------:R-:W-:Y:S05]  /*5e70*/  @!P0 BRA `(.L_x_168) ;  /* 0x0000000c00288947 */ /* 0x000fea0003800000 */
[----:B------:R-:W0:Y:S01]  /*5e80*/  S2UR UR8, SR_CgaCtaId ;  /* 0x00000000000879c3 */ /* 0x000e220000008800 */
[----:B------:R-:W-:Y:S01]  /*5e90*/  LOP3.LUT P0, RZ, R4, 0x1f, RZ, 0xc0, !PT ;  /* 0x0000001f04ff7812 */ /* 0x000fe2000780c0ff */
[----:B------:R-:W-:Y:S01]  /*5ea0*/  ULDC UR5, c[0x0][0x658] ;  /* 0x0001960000057ab9 */ /* 0x000fe20000000800 */
[----:B------:R-:W-:Y:S01]  /*5eb0*/  UMOV UR6, 0xffffffff ;  /* 0xffffffff00067882 */ /* 0x000fe20000000000 */
[----:B------:R-:W-:Y:S01]  /*5ec0*/  BSSY B0, `(.L_x_168) ;  /* 0x00000c5000007945 */ /* 0x000fe20003800000 */
[----:B------:R-:W-:Y:S01]  /*5ed0*/  USHF.L.U32 UR6, UR6, UR5, URZ ;  /* 0x0000000506067299 */ /* 0x000fe2000800063f */
[C---:B------:R-:W-:Y:S01]  /*5ee0*/  ISETP.NE.AND P2, PT, R5.reuse, RZ, PT ;  /* 0x000000ff0500720c */ /* 0x040fe20003f45270 */
[----:B------:R-:W-:Y:S01]  /*5ef0*/  IMAD.MOV.U32 R10, RZ, RZ, 0x1 ;  /* 0x00000001ff0a7424 */ /* 0x000fe200078e00ff */
[----:B------:R-:W-:Y:S01]  /*5f00*/  ISETP.NE.OR P0, PT, R5, RZ, !P0 ;  /* 0x000000ff0500720c */ /* 0x000fe20004705670 */
[----:B------:R-:W-:Y:S01]  /*5f10*/  IMAD.MOV.U32 R3, RZ, RZ, 0x1 ;  /* 0x00000001ff037424 */ /* 0x000fe200078e00ff */
[----:B------:R-:W-:Y:S01]  /*5f20*/  LOP3.LUT R9, R23, 0x2, RZ, 0xfc, !PT ;  /* 0x0000000217097812 */ /* 0x000fe200078efcff */
[----:B------:R-:W-:Y:S01]  /*5f30*/  IMAD.MOV.U32 R8, RZ, RZ, RZ ;  /* 0x000000ffff087224 */ /* 0x000fe200078e00ff */
[----:B------:R-:W-:Y:S01]  /*5f40*/  ULDC UR4, c[0x0][0x600] ;  /* 0x0001800000047ab9 */ /* 0x000fe20000000800 */
[----:B------:R-:W-:Y:S01]  /*5f50*/  UMOV UR7, 0x1 ;  /* 0x0000000100077882 */ /* 0x000fe20000000000 */
[----:B------:R-:W-:-:S02]  /*5f60*/  UIADD3 UR22, UR40, 0x1, URZ ;  /* 0x0000000128167890 */ /* 0x000fc4000fffe03f */
[----:B------:R-:W-:Y:S02]  /*5f70*/  UIADD3 UR15, UR4, -0x1, URZ ;  /* 0xffffffff040f7890 */ /* 0x000fe4000fffe03f */
[----:B------:R-:W-:Y:S02]  /*5f80*/  USHF.L.U32 UR17, UR7, UR5, URZ ;  /* 0x0000000507117299 */ /* 0x000fe4000800063f */
[----:B------:R-:W-:Y:S01]  /*5f90*/  ULOP3.LUT UR16, URZ, UR6, URZ, 0x33, !UPT ;  /* 0x000000063f107292 */ /* 0x000fe2000f8e333f */
[----:B------:R-:W-:Y:S01]  /*5fa0*/  ULDC.64 UR20, c[0x0][0x198] ;  /* 0x0000660000147ab9 */ /* 0x000fe20000000a00 */
[----:B0-----:R-:W-:-:S10]  /*5fb0*/  IMAD.U32 R11, RZ, RZ, UR8 ;  /* 0x00000008ff0b7e24 */ /* 0x001fd4000f8e00ff */
.L_x_180:
[----:B------:R-:W-:-:S03]  /*5fc0*/  UMOV UR4, 0xffffffff ;  /* 0xffffffff00047882 */ /* 0x000fc60000000000 */
[----:B------:R-:W-:Y:S05]  /*5fd0*/  BRA.DIV UR4, `(.L_x_169) ;  /* 0x0000001204a07947 */ /* 0x000fea000b800000 */
[----:B------:R-:W-:-:S13]  /*5fe0*/  ELECT P6, URZ, PT ;  /* 0x00000000003f782f */ /* 0x000fda00038c0000 */
.L_x_198:
[----:B------:R-:W0:Y:S01]  /*5ff0*/  LDC R4, c[0x0][0x28c] ;  /* 0x0000a300ff047b82 */ /* 0x000e220000000800 */
[----:B------:R-:W-:Y:S01]  /*6000*/  BSSY B1, `(.L_x_170) ;  /* 0x000003c000017945 */ /* 0x000fe20003800000 */
[----:B0-----:R-:W-:-:S13]  /*6010*/  ISETP.LT.OR P6, PT, R4, 0x1, !P6 ;  /* 0x000000010400780c */ /* 0x001fda00077c1670 */
[----:B------:R-:W-:Y:S05]  /*6020*/  @P6 BRA `(.L_x_171) ;  /* 0x0000000000e46947 */ /* 0x000fea0003800000 */
[----:B------:R-:W-:Y:S02]  /*6030*/  IMAD R11, R22, 0x4, R11 ;  /* 0x00000004160b7824 */ /* 0x000fe400078e020b */
[----:B------:R-:W-:Y:S02]  /*6040*/  IMAD.SHL.U32 R18, R18, 0x80, RZ ;  /* 0x0000008012127824 */ /* 0x000fe400078e00ff */
[----:B------:R-:W-:Y:S02]  /*6050*/  IMAD.MOV.U32 R15, RZ, RZ, RZ ;  /* 0x000000ffff0f7224 */ /* 0x000fe400078e00ff */
[----:B------:R-:W-:Y:S02]  /*6060*/  IMAD.U32 R20, RZ, RZ, UR22 ;  /* 0x00000016ff147e24 */ /* 0x000fe4000f8e00ff */
[----:B------:R-:W-:Y:S02]  /*6070*/  IMAD.MOV.U32 R4, RZ, RZ, R3 ;  /* 0x000000ffff047224 */ /* 0x000fe400078e0003 */
[----:B------:R-:W-:-:S02]  /*6080*/  IMAD.MOV.U32 R6, RZ, RZ, R8 ;  /* 0x000000ffff067224 */ /* 0x000fc400078e0008 */
[----:B------:R-:W-:-:S07]  /*6090*/  IMAD.SHL.U32 R12, R11, 0x10, RZ ;  /* 0x000000100b0c7824 */ /* 0x000fce00078e00ff */
.L_x_175:
[----:B------:R-:W0:Y:S01]  /*60a0*/  S2UR UR4, SR_CgaCtaId ;  /* 0x00000000000479c3 */ /* 0x000e220000008800 */
[----:B------:R-:W-:Y:S02]  /*60b0*/  MOV R14, 0x400 ;  /* 0x00000400000e7802 */ /* 0x000fe40000000f00 */
[----:B------:R-:W-:-:S05]  /*60c0*/  SHF.L.U32 R5, R4, 0x1f, RZ ;  /* 0x0000001f04057819 */ /* 0x000fca00000006ff */
[----:B------:R-:W1:Y:S01]  /*60d0*/  @!P2 LDC R7, c[0x0][0x500] ;  /* 0x00014000ff07ab82 */ /* 0x000e620000000800 */
[----:B0-----:R-:W-:-:S05]  /*60e0*/  IMAD.U32 R11, RZ, RZ, UR4 ;  /* 0x00000004ff0b7e24 */ /* 0x001fca000f8e00ff */
[----:B------:R-:W-:-:S05]  /*60f0*/  LEA R13, R11, R14, 0x18 ;  /* 0x0000000e0b0d7211 */ /* 0x000fca00078ec0ff */
[----:B------:R-:W-:-:S04]  /*6100*/  IMAD R14, R6, 0x8, R13 ;  /* 0x00000008060e7824 */ /* 0x000fc800078e020d */
[----:B------:R-:W0:Y:S02]  /*6110*/  SYNCS.PHASECHK.TRANS64.TRYWAIT P1, [R14+URZ+0x48], R5 ;  /* 0x000048050e0075a7 */ /* 0x000e24000802017f */
[----:B01----:R-:W-:Y:S05]  /*6120*/  @!P1 BRA `(.L_x_172) ;  /* 0x00000010006c9947 */ /* 0x003fea0003800000 */
.L_x_199:
[----:B0-----:R-:W-:Y:S01]  /*6130*/  PRMT R5, R9, 0x9910, RZ ;  /* 0x0000991009057816 */ /* 0x001fe200000000ff */
[----:B------:R0:W-:Y:S03]  /*6140*/  @!P2 SYNCS.ARRIVE.TRANS64 RZ, [R14+URZ], R7 ;  /* 0x000000070effa9a7 */ /* 0x0001e6000800003f */
[----:B------:R-:W-:-:S13]  /*6150*/  ISETP.NE.AND P1, PT, R5, 0x2, PT ;  /* 0x000000020500780c */ /* 0x000fda0003f25270 */
[----:B0-----:R-:W-:Y:S05]  /*6160*/  @P1 BRA `(.L_x_173) ;  /* 0x0000000000041947 */ /* 0x001fea0003800000 */
[----:B------:R-:W-:Y:S01]  /*6170*/  BPT.TRAP 0x1 ;  /* 0x000000040000795c */ /* 0x000fe20000300000 */
.L_x_173:
[----:B------:R-:W-:Y:S05]  /*6180*/  @P0 BRA `(.L_x_174) ;  /* 0x0000000000040947 */ /* 0x000fea0003800000 */
[----:B------:R-:W-:Y:S01]  /*6190*/  BPT.TRAP 0x1 ;  /* 0x000000040000795c */ /* 0x000fe20000300000 */
.L_x_174:
[----:B------:R-:W-:Y:S01]  /*61a0*/  IMAD R5, R6, 0x4, R11 ;  /* 0x0000000406057824 */ /* 0x000fe200078e020b */
[----:B------:R-:W-:Y:S01]  /*61b0*/  R2UR UR9, R14 ;  /* 0x000000000e0972ca */ /* 0x000fe200000e0000 */
[----:B------:R-:W-:Y:S01]  /*61c0*/  VIADD R20, R20, 0xffffffff ;  /* 0xffffffff14147836 */ /* 0x000fe20000000000 */
[----:B------:R-:W-:Y:S01]  /*61d0*/  UIADD3 UR4, UP0, UR20, 0xf0, URZ ;  /* 0x000000f014047890 */ /* 0x000fe2000ff1e03f */
[----:B------:R-:W-:Y:S01]  /*61e0*/  IMAD.SHL.U32 R5, R5, 0x200, RZ ;  /* 0x0000020005057824 */ /* 0x000fe200078e00ff */
[----:B------:R-:W-:Y:S01]  /*61f0*/  R2UR UR11, R12 ;  /* 0x000000000c0b72ca */ /* 0x000fe200000e0000 */
[----:B------:R-:W-:Y:S01]  /*6200*/  UIADD3 UR24, UP1, UR20, 0x1f0, URZ ;  /* 0x000001f014187890 */ /* 0x000fe2000ff3e03f */
[----:B------:R-:W-:Y:S01]  /*6210*/  R2UR UR10, R15 ;  /* 0x000000000f0a72ca */ /* 0x000fe200000e0000 */
[--C-:B------:R-:W-:Y:S01]  /*6220*/  IMAD R5, R5, 0x4, R13.reuse ;  /* 0x0000000405057824 */ /* 0x100fe200078e020d */
[----:B------:R-:W-:Y:S01]  /*6230*/  R2UR UR12, R19 ;  /* 0x00000000130c72ca */ /* 0x000fe200000e0000 */
[----:B------:R-:W-:Y:S01]  /*6240*/  IMAD R13, R6, 0x4000, R13 ;  /* 0x00004000060d7824 */ /* 0x000fe200078e020d */
[----:B------:R-:W-:Y:S01]  /*6250*/  R2UR UR18, R18 ;  /* 0x00000000121272ca */ /* 0x000fe200000e0000 */
[----:B------:R-:W-:Y:S01]  /*6260*/  VIADD R6, R6, 0x1 ;  /* 0x0000000106067836 */ /* 0x000fe20000000000 */
[----:B------:R-:W-:Y:S01]  /*6270*/  R2UR UR5, R5 ;  /* 0x00000000050572ca */ /* 0x000fe200000e0000 */
[----:B------:R-:W-:Y:S01]  /*6280*/  UIADD3.X UR25, URZ, UR21, URZ, UP1, !UPT ;  /* 0x000000153f197290 */ /* 0x000fe20008ffe43f */
[----:B------:R-:W-:Y:S01]  /*6290*/  R2UR UR8, R13 ;  /* 0x000000000d0872ca */ /* 0x000fe200000e0000 */
[----:B------:R-:W-:Y:S01]  /*62a0*/  UMOV UR19, 0xf0000 ;  /* 0x000f000000137882 */ /* 0x000fe20000000000 */
[----:B------:R-:W-:Y:S01]  /*62b0*/  ISETP.GT.AND P3, PT, R20, 0x1, PT ;  /* 0x000000011400780c */ /* 0x000fe20003f64270 */
[----:B------:R-:W-:Y:S01]  /*62c0*/  UMOV UR6, 0x0 ;  /* 0x0000000000067882 */ /* 0x000fe20000000000 */
[----:B------:R-:W-:Y:S01]  /*62d0*/  UMOV UR7, 0x10000000 ;  /* 0x1000000000077882 */ /* 0x000fe20000000000 */
[----:B------:R-:W-:Y:S01]  /*62e0*/  ISETP.NE.AND P1, PT, R6, 0x9, PT ;  /* 0x000000090600780c */ /* 0x000fe20003f25270 */
[----:B------:R-:W-:-:S03]  /*62f0*/  VIADD R15, R15, 0x20 ;  /* 0x000000200f0f7836 */ /* 0x000fc60000000000 */
[----:B------:R-:W-:Y:S02]  /*6300*/  SEL R5, RZ, 0x1, P1 ;  /* 0x00000001ff057807 */ /* 0x000fe40000800000 */
[----:B------:R-:W-:Y:S01]  /*6310*/  UIADD3 UR13, UR5, 0x180, URZ ;  /* 0x00000180050d7890 */ /* 0x000fe2000fffe03f */
[----:B------:R-:W-:Y:S01]  /*6320*/  SEL R6, R6, RZ, P1 ;  /* 0x000000ff06067207 */ /* 0x000fe20000800000 */
[----:B------:R-:W-:Y:S01]  /*6330*/  UIADD3.X UR5, URZ, UR21, URZ, UP0, !UPT ;  /* 0x000000153f057290 */ /* 0x000fe200087fe43f */
[----:B------:R-:W-:Y:S01]  /*6340*/  LOP3.LUT R4, R4, R5, RZ, 0x3c, !PT ;  /* 0x0000000504047212 */ /* 0x000fe200078e3cff */
[----:B------:R-:W-:-:S03]  /*6350*/  UIADD3 UR14, UR8, 0x12180, URZ ;  /* 0x00012180080e7890 */ /* 0x000fc6000fffe03f */
[----:B------:R-:W-:-:S04]  /*6360*/  UMOV UR8, UR13 ;  /* 0x0000000d00087c82 */ /* 0x000fc80008000000 */
[----:B------:R0:W-:Y:S02]  /*6370*/  UTMALDG.3D.MULTICAST [UR8], [UR4], UR19, desc[UR6] ;  /* 0x00000608040073b4 */ /* 0x0001e40008011813 */
[----:B0-----:R-:W-:Y:S01]  /*6380*/  UMOV UR8, UR14 ;  /* 0x0000000e00087c82 */ /* 0x001fe20008000000 */
[----:B------:R-:W-:Y:S02]  /*6390*/  UMOV UR11, UR18 ;  /* 0x00000012000b7c82 */ /* 0x000fe40008000000 */
[----:B------:R0:W-:Y:S02]  /*63a0*/  UTMALDG.3D [UR8], [UR24], desc[UR6] ;  /* 0x00000608180075b4 */ /* 0x0001e40008011000 */
[----:B0-----:R-:W-:Y:S05]  /*63b0*/  @P3 BRA `(.L_x_175) ;  /* 0xfffffffc00383947 */ /* 0x001fea000383ffff */
.L_x_171:
[----:B------:R-:W-:Y:S05]  /*63c0*/  BSYNC B1 ;  /* 0x0000000000017941 */ /* 0x000fea0003800000 */
.L_x_170:
[----:B------:R-:W3:Y:S01]  /*63d0*/  LDL.64 R24, [R1] ;  /* 0x0000000001187983 */ /* 0x000ee20000100a00 */
[----:B------:R-:W-:Y:S01]  /*63e0*/  LOP3.LUT P4, RZ, R10, 0xff, RZ, 0xc0, !PT ;  /* 0x000000ff0aff7812 */ /* 0x000fe2000788c0ff */
[----:B------:R-:W-:Y:S01]  /*63f0*/  VIADD R7, R8, UR40 ;  /* 0x0000002808077c36 */ /* 0x000fe20008000000 */
[----:B------:R-:W-:Y:S01]  /*6400*/  ULDC.64 UR4, c[0x0][0x650] ;  /* 0x0001940000047ab9 */ /* 0x000fe20000000a00 */
[----:B------:R-:W-:Y:S01]  /*6410*/  IMAD.U32 R8, RZ, RZ, UR40 ;  /* 0x00000028ff087e24 */ /* 0x000fe2000f8e00ff */
[----:B------:R-:W-:Y:S01]  /*6420*/  UISETP.GE.U32.AND UP0, UPT, UR40, 0x9, UPT ;  /* 0x000000092800788c */ /* 0x000fe2000bf06070 */
[----:B------:R-:W-:Y:S01]  /*6430*/  BSSY B1, `(.L_x_176) ;  /* 0x000006b000017945 */ /* 0x000fe20003800000 */
[----:B------:R-:W-:Y:S01]  /*6440*/  ISETP.GT.U32.AND P1, PT, R7, 0x8, PT ;  /* 0x000000080700780c */ /* 0x000fe20003f24070 */
[----:B------:R-:W-:Y:S01]  /*6450*/  IMAD.MOV.U32 R22, RZ, RZ, -0x1 ;  /* 0xffffffffff167424 */ /* 0x000fe200078e00ff */
[----:B------:R-:W-:Y:S01]  /*6460*/  PRMT R10, RZ, 0x7610, R10 ;  /* 0x00007610ff0a7816 */ /* 0x000fe2000000000a */
[----:B------:R-:W-:Y:S01]  /*6470*/  IMAD.MOV.U32 R18, RZ, RZ, -0x1 ;  /* 0xffffffffff127424 */ /* 0x000fe200078e00ff */
[----:B------:R-:W-:Y:S01]  /*6480*/  ISETP.LT.U32.AND P1, PT, R8, 0x9, P1 ;  /* 0x000000090800780c */ /* 0x000fe20000f21070 */
[----:B------:R-:W-:Y:S01]  /*6490*/  IMAD.MOV.U32 R19, RZ, RZ, -0x1 ;  /* 0xffffffffff137424 */ /* 0x000fe200078e00ff */
[----:B------:R-:W-:Y:S01]  /*64a0*/  PLOP3.LUT P3, PT, PT, PT, UP0, 0x80, 0x0 ;  /* 0x000000000000781c */ /* 0x000fe20003f6f008 */
[----:B------:R-:W0:Y:S01]  /*64b0*/  @P4 S2R R11, SR_CgaCtaId ;  /* 0x00000000000b4919 */ /* 0x000e220000008800 */
[----:B------:R-:W-:-:S04]  /*64c0*/  @P4 MOV R4, 0x400 ;  /* 0x0000040000044802 */ /* 0x000fc80000000f00 */
[----:B0-----:R-:W-:Y:S01]  /*64d0*/  @P4 LEA R6, R11, R4, 0x18 ;  /* 0x000000040b064211 */ /* 0x001fe200078ec0ff */
[----:B------:R-:W-:Y:S01]  /*64e0*/  IMAD.WIDE.U32 R4, R7, 0x38e38e39, RZ ;  /* 0x38e38e3907047825 */ /* 0x000fe200078e00ff */
[----:B------:R-:W-:Y:S02]  /*64f0*/  SEL R4, RZ, 0x1, !P1 ;  /* 0x00000001ff047807 */ /* 0x000fe40004800000 */
[----:B------:R0:W-:Y:S02]  /*6500*/  @P4 SYNCS.ARRIVE.TRANS64.A1T0 RZ, [R6+URZ+0xc8], RZ ;  /* 0x0000c8ff06ff49a7 */ /* 0x0001e4000810003f */
[----:B------:R-:W-:Y:S02]  /*6510*/  LOP3.LUT R3, R3, R4, RZ, 0x3c, !PT ;  /* 0x0000000403037212 */ /* 0x000fe400078e3cff */
[----:B------:R-:W-:Y:S02]  /*6520*/  PRMT R4, RZ, 0x7610, R4 ;  /* 0x00007610ff047816 */ /* 0x000fe40000000004 */
[----:B0-----:R-:W-:-:S04]  /*6530*/  SHF.R.U32.HI R6, RZ, 0x1, R5 ;  /* 0x00000001ff067819 */ /* 0x001fc80000011605 */
[----:B------:R-:W-:Y:S01]  /*6540*/  @P3 LOP3.LUT R3, R3, 0x1, R6, 0x78, !PT ;  /* 0x0000000103033812 */ /* 0x000fe200078e7806 */
[----:B------:R-:W-:Y:S01]  /*6550*/  IMAD R8, R6, -0x9, R7 ;  /* 0xfffffff706087824 */ /* 0x000fe200078e0207 */
[----:B---3--:R-:W-:-:S04]  /*6560*/  IADD3 R16, P4, R16, R24, RZ ;  /* 0x0000001810107210 */ /* 0x008fc80007f9e0ff */
[----:B------:R-:W-:Y:S01]  /*6570*/  ISETP.GE.U32.AND P1, PT, R16, UR4, PT ;  /* 0x0000000410007c0c */ /* 0x000fe2000bf26070 */
[----:B------:R-:W-:-:S05]  /*6580*/  IMAD.X R17, R17, 0x1, R0, P4 ;  /* 0x0000000111117824 */ /* 0x000fca00020e0600 */
[----:B------:R-:W-:-:S13]  /*6590*/  ISETP.GE.U32.AND.EX P1, PT, R17, UR5, PT, P1 ;  /* 0x0000000511007c0c */ /* 0x000fda000bf26110 */
[----:B------:R-:W-:Y:S05]  /*65a0*/  @P1 BRA `(.L_x_177) ;  /* 0x00000004004c1947 */ /* 0x000fea0003800000 */
[----:B------:R-:W0:Y:S01]  /*65b0*/  S2R R13, SR_CTAID.X ;  /* 0x00000000000d7919 */ /* 0x000e220000002500 */
[----:B------:R-:W-:Y:S01]  /*65c0*/  ULDC.64 UR4, c[0x0][0x628] ;  /* 0x00018a0000047ab9 */ /* 0x000fe20000000a00 */
[----:B------:R-:W1:Y:S01]  /*65d0*/  LDC R14, c[0x0][0x144] ;  /* 0x00005100ff0e7b82 */ /* 0x000e620000000800 */
[----:B------:R-:W-:Y:S01]  /*65e0*/  ISETP.NE.U32.AND P1, PT, RZ, UR4, PT ;  /* 0x00000004ff007c0c */ /* 0x000fe2000bf25070 */
[----:B------:R-:W3:Y:S01]  /*65f0*/  S2R R12, SR_CTAID.Y ;  /* 0x00000000000c7919 */ /* 0x000ee20000002600 */
[----:B------:R-:W-:Y:S01]  /*6600*/  ULDC UR7, c[0x0][0x630] ;  /* 0x00018c0000077ab9 */ /* 0x000fe20000000800 */
[----:B------:R-:W-:Y:S01]  /*6610*/  ULDC UR8, c[0x0][0x150] ;  /* 0x0000540000087ab9 */ /* 0x000fe20000000800 */
[----:B------:R-:W-:Y:S01]  /*6620*/  ISETP.NE.AND.EX P1, PT, RZ, UR5, PT, P1 ;  /* 0x00000005ff007c0c */ /* 0x000fe2000bf25310 */
[----:B------:R-:W-:Y:S02]  /*6630*/  IMAD.MOV.U32 R4, RZ, RZ, R16 ;  /* 0x000000ffff047224 */ /* 0x000fe400078e0010 */
[----:B------:R-:W-:Y:S01]  /*6640*/  IMAD.MOV.U32 R5, RZ, RZ, R17 ;  /* 0x000000ffff057224 */ /* 0x000fe200078e0011 */
[----:B0-----:R-:W-:-:S09]  /*6650*/  I2FP.F32.U32 R18, R13 ;  /* 0x0000000d00127245 */ /* 0x001fd20000201000 */
[----:B------:R-:W-:Y:S05]  /*6660*/  @!P1 BRA `(.L_x_178) ;  /* 0x0000000000289947 */ /* 0x000fea0003800000 */
[----:B------:R-:W-:Y:S02]  /*6670*/  ULDC UR6, c[0x0][0x634] ;  /* 0x00018d0000067ab9 */ /* 0x000fe40000000800 */
[----:B------:R-:W-:-:S05]  /*6680*/  IADD3 R5, P1, R16, UR6, RZ ;  /* 0x0000000610057c10 */ /* 0x000fca000ff3e0ff */
[----:B------:R-:W-:-:S04]  /*6690*/  IMAD.X R15, RZ, RZ, R17, P1 ;  /* 0x000000ffff0f7224 */ /* 0x000fc800008e0611 */
[----:B------:R-:W-:-:S04]  /*66a0*/  IMAD.WIDE.U32 R6, R15, UR4, RZ ;  /* 0x000000040f067c25 */ /* 0x000fc8000f8e00ff */
[----:B------:R-:W-:-:S04]  /*66b0*/  IMAD.WIDE.U32 R6, P1, R5, UR5, R6 ;  /* 0x0000000505067c25 */ /* 0x000fc8000f820006 */
[----:B------:R-:W-:-:S04]  /*66c0*/  IMAD.WIDE.U32 R4, R5, UR4, RZ ;  /* 0x0000000405047c25 */ /* 0x000fc8000f8e00ff */
[----:B------:R-:W-:Y:S01]  /*66d0*/  IMAD.MOV.U32 R4, RZ, RZ, R7 ;  /* 0x000000ffff047224 */ /* 0x000fe200078e0007 */
[----:B------:R-:W-:Y:S01]  /*66e0*/  IADD3 RZ, P3, R5, R6, RZ ;  /* 0x0000000605ff7210 */ /* 0x000fe20007f7e0ff */
[----:B------:R-:W-:-:S04]  /*66f0*/  IMAD.X R5, RZ, RZ, RZ, P1 ;  /* 0x000000ffff057224 */ /* 0x000fc800008e06ff */
[----:B------:R-:W-:-:S08]  /*6700*/  IMAD.WIDE.U32.X R4, R15, UR5, R4, P3 ;  /* 0x000000050f047c25 */ /* 0x000fd000098e0404 */
.L_x_178:
[----:B------:R-:W-:Y:S01]  /*6710*/  FMUL R18, R18, UR8 ;  /* 0x0000000812127c20 */ /* 0x000fe20008400000 */
[--C-:B------:R-:W-:Y:S01]  /*6720*/  SHF.R.U64 R19, R4, UR7, R5.reuse ;  /* 0x0000000704137c19 */ /* 0x100fe20008001205 */
[----:B------:R-:W-:Y:S01]  /*6730*/  ULDC.64 UR4, c[0x0][0x620] ;  /* 0x0001880000047ab9 */ /* 0x000fe20000000a00 */
[----:B------:R-:W-:Y:S01]  /*6740*/  SHF.R.U32.HI R4, RZ, UR7, R5 ;  /* 0x00000007ff047c19 */ /* 0x000fe20008011605 */
[----:B------:R-:W-:Y:S01]  /*6750*/  ULDC.64 UR6, c[0x0][0x640] ;  /* 0x0001900000067ab9 */ /* 0x000fe20000000a00 */
[----:B------:R-:W-:Y:S01]  /*6760*/  IADD3 R5, P1, RZ, -R19, RZ ;  /* 0x80000013ff057210 */ /* 0x000fe20007f3e0ff */
[----:B------:R-:W0:Y:S01]  /*6770*/  F2I.U32.TRUNC.NTZ R18, R18 ;  /* 0x0000001200127305 */ /* 0x000e22000020f000 */
[----:B------:R-:W4:Y:S03]  /*6780*/  LDC R15, c[0x0][0x148] ;  /* 0x00005200ff0f7b82 */ /* 0x000f260000000800 */
[----:B------:R-:W-:Y:S01]  /*6790*/  IMAD.X R4, RZ, RZ, ~R4, P1 ;  /* 0x000000ffff047224 */ /* 0x000fe200008e0e04 */
[----:B------:R-:W-:-:S03]  /*67a0*/  ISETP.NE.U32.AND P1, PT, RZ, UR6, PT ;  /* 0x00000006ff007c0c */ /* 0x000fc6000bf25070 */
[----:B------:R-:W-:Y:S01]  /*67b0*/  IMAD R4, R4, UR4, RZ ;  /* 0x0000000404047c24 */ /* 0x000fe2000f8e02ff */
[----:B------:R-:W-:-:S03]  /*67c0*/  ISETP.NE.AND.EX P1, PT, RZ, UR7, PT, P1 ;  /* 0x00000007ff007c0c */ /* 0x000fc6000bf25310 */
[C---:B------:R-:W-:Y:S01]  /*67d0*/  IMAD R7, R5.reuse, UR5, R4 ;  /* 0x0000000505077c24 */ /* 0x040fe2000f8e0204 */
[----:B------:R-:W-:Y:S01]  /*67e0*/  ULDC UR5, c[0x0][0x154] ;  /* 0x0000550000057ab9 */ /* 0x000fe20000000800 */
[----:B------:R-:W-:Y:S01]  /*67f0*/  IMAD.WIDE.U32 R4, R5, UR4, R16 ;  /* 0x0000000405047c25 */ /* 0x000fe2000f8e0010 */
[----:B------:R-:W-:-:S03]  /*6800*/  ULDC UR4, c[0x0][0x618] ;  /* 0x0001860000047ab9 */ /* 0x000fc60000000800 */
[----:B0-----:R-:W-:Y:S02]  /*6810*/  IMAD.MOV R6, RZ, RZ, -R18 ;  /* 0x000000ffff067224 */ /* 0x001fe400078e0a12 */
[----:B------:R-:W-:Y:S02]  /*6820*/  IMAD.IADD R5, R5, 0x1, R7 ;  /* 0x0000000105057824 */ /* 0x000fe400078e0207 */
[----:B-1----:R-:W-:Y:S01]  /*6830*/  IMAD R13, R14, R6, R13 ;  /* 0x000000060e0d7224 */ /* 0x002fe200078e020d */
[----:B---3--:R-:W-:Y:S02]  /*6840*/  I2FP.F32.U32 R6, R12 ;  /* 0x0000000c00067245 */ /* 0x008fe40000201000 */
[--C-:B------:R-:W-:Y:S02]  /*6850*/  SHF.R.U64 R14, R4, UR4, R5.reuse ;  /* 0x00000004040e7c19 */ /* 0x100fe40008001205 */
[----:B------:R-:W-:Y:S01]  /*6860*/  SHF.R.U32.HI R5, RZ, UR4, R5 ;  /* 0x00000004ff057c19 */ /* 0x000fe20008011605 */
[----:B------:R-:W-:Y:S01]  /*6870*/  FMUL R6, R6, UR5 ;  /* 0x0000000506067c20 */ /* 0x000fe20008400000 */
[----:B------:R-:W-:-:S02]  /*6880*/  ULDC UR4, c[0x0][0x608] ;  /* 0x0001820000047ab9 */ /* 0x000fc40000000800 */
[--C-:B------:R-:W-:Y:S01]  /*6890*/  SHF.R.U64 R20, R14, UR4, R5.reuse ;  /* 0x000000040e147c19 */ /* 0x100fe20008001205 */
[----:B------:R0:W1:Y:S01]  /*68a0*/  F2I.U32.TRUNC.NTZ R21, R6 ;  /* 0x0000000600157305 */ /* 0x000062000020f000 */
[----:B------:R-:W-:Y:S01]  /*68b0*/  SHF.R.U32.HI R5, RZ, UR4, R5 ;  /* 0x00000004ff057c19 */ /* 0x000fe20008011605 */
[----:B------:R-:W-:-:S03]  /*68c0*/  ULDC UR4, c[0x0][0x658] ;  /* 0x0001960000047ab9 */ /* 0x000fc60000000800 */
[--C-:B------:R-:W-:Y:S02]  /*68d0*/  SHF.R.U64 R18, R20, UR4, R5.reuse ;  /* 0x0000000414127c19 */ /* 0x100fe40008001205 */
[----:B------:R-:W-:-:S03]  /*68e0*/  SHF.R.U32.HI R25, RZ, UR4, R5 ;  /* 0x00000004ff197c19 */ /* 0x000fc60008011605 */
[----:B------:R-:W-:Y:S02]  /*68f0*/  IMAD.MOV.U32 R4, RZ, RZ, R18 ;  /* 0x000000ffff047224 */ /* 0x000fe400078e0012 */
[----:B------:R-:W-:Y:S01]  /*6900*/  IMAD.MOV.U32 R5, RZ, RZ, R25 ;  /* 0x000000ffff057224 */ /* 0x000fe200078e0019 */
[----:B0-----:R-:W-:Y:S06]  /*6910*/  @!P1 BRA `(.L_x_179) ;  /* 0x0000000000289947 */ /* 0x001fec0003800000 */
        /* <DEDUP_REMOVED lines=10> */
.L_x_179:
[----:B------:R-:W-:Y:S01]  /*69c0*/  ISETP.NE.AND P1, PT, R2, 0x1, PT ;  /* 0x000000010200780c */ /* 0x000fe20003f25270 */
[----:B------:R-:W-:Y:S01]  /*69d0*/  ULDC UR4, c[0x0][0x648] ;  /* 0x0001920000047ab9 */ /* 0x000fe20000000800 */
[----:B------:R-:W-:Y:S01]  /*69e0*/  LOP3.LUT R20, R20, UR16, RZ, 0xc0, !PT ;  /* 0x0000001014147c12 */ /* 0x000fe2000f8ec0ff */
[----:B-1----:R-:W-:Y:S01]  /*69f0*/  IMAD.MOV R21, RZ, RZ, -R21 ;  /* 0x000000ffff157224 */ /* 0x002fe200078e0a15 */
[----:B------:R-:W-:Y:S01]  /*6a00*/  SHF.R.U64 R5, R4, UR4, R5 ;  /* 0x0000000404057c19 */ /* 0x000fe20008001205 */
[----:B------:R-:W-:Y:S01]  /*6a10*/  ULDC UR4, c[0x0][0x638] ;  /* 0x00018e0000047ab9 */ /* 0x000fe20000000800 */
[----:B------:R-:W-:Y:S01]  /*6a20*/  ULDC UR5, c[0x0][0x610] ;  /* 0x0001840000057ab9 */ /* 0x000fe20000000800 */
[----:B------:R-:W-:Y:S02]  /*6a30*/  IMAD.MOV.U32 R4, RZ, RZ, 0x1 ;  /* 0x00000001ff047424 */ /* 0x000fe400078e00ff */
[----:B------:R-:W-:Y:S02]  /*6a40*/  IMAD.MOV R7, RZ, RZ, -R5 ;  /* 0x000000ffff077224 */ /* 0x000fe400078e0a05 */
[----:B------:R-:W-:Y:S01]  /*6a50*/  IMAD R20, R5, UR17, R20 ;  /* 0x0000001105147c24 */ /* 0x000fe2000f8e0214 */
[----:B------:R-:W-:Y:S01]  /*6a60*/  LOP3.LUT R5, R14, UR15, RZ, 0xc0, !PT ;  /* 0x0000000f0e057c12 */ /* 0x000fe2000f8ec0ff */
[----:B----4-:R-:W-:-:S02]  /*6a70*/  @P1 IMAD R13, R15, R21, R12 ;  /* 0x000000150f0d1224 */ /* 0x010fc400078e020c */
[----:B------:R-:W-:Y:S01]  /*6a80*/  IMAD R18, R7, UR4, R18 ;  /* 0x0000000407127c24 */ /* 0x000fe2000f8e0212 */
[----:B------:R-:W-:Y:S01]  /*6a90*/  ULDC UR4, c[0x0][0x600] ;  /* 0x0001800000047ab9 */ /* 0x000fe20000000800 */
[----:B------:R-:W-:Y:S02]  /*6aa0*/  IMAD R13, R20, UR5, R13 ;  /* 0x00000005140d7c24 */ /* 0x000fe4000f8e020d */
[----:B------:R-:W-:-:S05]  /*6ab0*/  IMAD R22, R18, UR4, R5 ;  /* 0x0000000412167c24 */ /* 0x000fca000f8e0205 */
[----:B------:R-:W-:Y:S02]  /*6ac0*/  SEL R18, R22, R13, !P1 ;  /* 0x0000000d16127207 */ /* 0x000fe40004800000 */
[----:B------:R-:W-:-:S07]  /*6ad0*/  SEL R22, R13, R22, !P1 ;  /* 0x000000160d167207 */ /* 0x000fce0004800000 */
.L_x_177:
[----:B------:R-:W-:Y:S05]  /*6ae0*/  BSYNC B1 ;  /* 0x0000000000017941 */ /* 0x000fea0003800000 */
.L_x_176:
[----:B------:R-:W-:-:S13]  /*6af0*/  LOP3.LUT P1, RZ, R4, 0xff, RZ, 0xc0, !PT ;  /* 0x000000ff04ff7812 */ /* 0x000fda000782c0ff */
[----:B------:R-:W-:Y:S05]  /*6b00*/  @P1 BRA `(.L_x_180) ;  /* 0xfffffff4002c1947 */ /* 0x000fea000383ffff */
[----:B------:R-:W-:Y:S05]  /*6b10*/  BSYNC B0 ;  /* 0x0000000000007941 */ /* 0x000fea0003800000 */
.L_x_168:
[----:B------:R-:W-:-:S03]  /*6b20*/  UMOV UR4, 0xffffffff ;  /* 0xffffffff00047882 */ /* 0x000fc60000000000 */
[----:B------:R-:W-:Y:S05]  /*6b30*/  BRA.DIV UR4, `(.L_x_181) ;  /* 0x0000000604fc7947 */ /* 0x000fea000b800000 */
[----:B------:R-:W-:-:S13]  /*6b40*/  ELECT P6, URZ, PT ;  /* 0x00000000003f782f */ /* 0x000fda00038c0000 */
.L_x_202:
[----:B------:R-:W-:Y:S04]  /*6b50*/  BSSY B0, `(.L_x_182) ;  /* 0x0000058000007945 */ /* 0x000fe80003800000 */
[----:B------:R-:W-:Y:S05]  /*6b60*/  @!P6 BRA `(.L_x_183) ;  /* 0x000000040058e947 */ /* 0x000fea0003800000 */
[----:B------:R-:W-:-:S04]  /*6b70*/  LOP3.LUT R23, R23, 0x2, RZ, 0xfc, !PT ;  /* 0x0000000217177812 */ /* 0x000fc800078efcff */
[----:B------:R-:W-:-:S13]  /*6b80*/  ISETP.NE.AND P0, PT, R23, 0x3, PT ;  /* 0x000000031700780c */ /* 0x000fda0003f05270 */
[----:B------:R-:W-:Y:S05]  /*6b90*/  @!P0 BRA `(.L_x_184) ;  /* 0x0000000000048947 */ /* 0x000fea0003800000 */
[----:B------:R-:W-:Y:S01]  /*6ba0*/  BPT.TRAP 0x1 ;  /* 0x000000040000795c */ /* 0x000fe20000300000 */
.L_x_184:
[----:B------:R-:W0:Y:S01]  /*6bb0*/  S2R R5, SR_CgaCtaId ;  /* 0x0000000000057919 */ /* 0x000e220000008800 */
[----:B------:R-:W-:Y:S02]  /*6bc0*/  MOV R0, 0x400 ;  /* 0x0000040000007802 */ /* 0x000fe40000000f00 */
[----:B------:R-:W-:Y:S02]  /*6bd0*/  SHF.L.U32 R2, R3, 0x1f, RZ ;  /* 0x0000001f03027819 */ /* 0x000fe400000006ff */
[----:B0-----:R-:W-:-:S05]  /*6be0*/  LEA R5, R5, R0, 0x18 ;  /* 0x0000000005057211 */ /* 0x001fca00078ec0ff */
[----:B------:R-:W-:-:S04]  /*6bf0*/  VIADD R5, R5, 0x48 ;  /* 0x0000004805057836 */ /* 0x000fc80000000000 */
[C---:B------:R-:W-:Y:S02]  /*6c00*/  IMAD R7, R8.reuse, 0x8, R5 ;  /* 0x0000000808077824 */ /* 0x040fe400078e0205 */
[----:B------:R-:W-:Y:S02]  /*6c10*/  VIADD R8, R8, 0x1 ;  /* 0x0000000108087836 */ /* 0x000fe40000000000 */
[----:B------:R-:W0:Y:S03]  /*6c20*/  SYNCS.PHASECHK.TRANS64.TRYWAIT P0, [R7+URZ], R2 ;  /* 0x00000002070075a7 */ /* 0x000e26000800017f */
[----:B------:R-:W-:-:S04]  /*6c30*/  ISETP.NE.AND P1, PT, R8, 0x9, PT ;  /* 0x000000090800780c */ /* 0x000fc80003f25270 */
[----:B------:R-:W-:Y:S02]  /*6c40*/  SEL R0, RZ, 0x1, P1 ;  /* 0x00000001ff007807 */ /* 0x000fe40000800000 */
[----:B------:R-:W-:Y:S02]  /*6c50*/  SEL R8, R8, RZ, P1 ;  /* 0x000000ff08087207 */ /* 0x000fe40000800000 */
[----:B------:R-:W-:-:S03]  /*6c60*/  LOP3.LUT R9, R3, R0, RZ, 0x3c, !PT ;  /* 0x0000000003097212 */ /* 0x000fc600078e3cff */
[----:B------:R-:W-:Y:S01]  /*6c70*/  IMAD R6, R8, 0x8, R5 ;  /* 0x0000000808067824 */ /* 0x000fe200078e0205 */
[----:B------:R-:W-:Y:S01]  /*6c80*/  SHF.L.U32 R3, R9, 0x1f, RZ ;  /* 0x0000001f09037819 */ /* 0x000fe200000006ff */
[----:B0-----:R-:W-:Y:S06]  /*6c90*/  @!P0 BRA `(.L_x_185) ;  /* 0x0000000400c48947 */ /* 0x001fec0003800000 */
.L_x_203:
[----:B------:R-:W1:Y:S01]  /*6ca0*/  SYNCS.PHASECHK.TRANS64.TRYWAIT P0, [R6+URZ], R3 ;  /* 0x00000003060075a7 */ /* 0x000e62000800017f */
[----:B------:R-:W-:-:S05]  /*6cb0*/  VIADD R0, R8, 0x1 ;  /* 0x0000000108007836 */ /* 0x000fca0000000000 */
[----:B------:R-:W-:-:S04]  /*6cc0*/  ISETP.NE.AND P1, PT, R0, 0x9, PT ;  /* 0x000000090000780c */ /* 0x000fc80003f25270 */
[----:B0-----:R-:W-:Y:S02]  /*6cd0*/  SEL R2, RZ, 0x1, P1 ;  /* 0x00000001ff027807 */ /* 0x001fe40000800000 */
[----:B------:R-:W-:Y:S02]  /*6ce0*/  SEL R0, R0, RZ, P1 ;  /* 0x000000ff00007207 */ /* 0x000fe40000800000 */
[----:B------:R-:W-:-:S03]  /*6cf0*/  LOP3.LUT R9, R9, R2, RZ, 0x3c, !PT ;  /* 0x0000000209097212 */ /* 0x000fc600078e3cff */
[----:B------:R-:W-:Y:S01]  /*6d00*/  IMAD R7, R0, 0x8, R5 ;  /* 0x0000000800077824 */ /* 0x000fe200078e0205 */
[----:B------:R-:W-:Y:S01]  /*6d10*/  SHF.L.U32 R4, R9, 0x1f, RZ ;  /* 0x0000001f09047819 */ /* 0x000fe200000006ff */
[----:B-1----:R-:W-:Y:S06]  /*6d20*/  @!P0 BRA `(.L_x_186) ;  /* 0x0000000400b48947 */ /* 0x002fec0003800000 */
.L_x_204:
[----:B------:R-:W1:Y:S01]  /*6d30*/  SYNCS.PHASECHK.TRANS64.TRYWAIT P0, [R7+URZ], R4 ;  /* 0x00000004070075a7 */ /* 0x000e62000800017f */
[----:B------:R-:W-:-:S05]  /*6d40*/  VIADD R0, R0, 0x1 ;  /* 0x0000000100007836 */ /* 0x000fca0000000000 */
[----:B------:R-:W-:-:S04]  /*6d50*/  ISETP.NE.AND P1, PT, R0, 0x9, PT ;  /* 0x000000090000780c */ /* 0x000fc80003f25270 */
[----:B------:R-:W-:Y:S02]  /*6d60*/  SEL R2, RZ, 0x1, P1 ;  /* 0x00000001ff027807 */ /* 0x000fe40000800000 */
[----:B------:R-:W-:Y:S02]  /*6d70*/  SEL R0, R0, RZ, P1 ;  /* 0x000000ff00007207 */ /* 0x000fe40000800000 */
[----:B------:R-:W-:-:S03]  /*6d80*/  LOP3.LUT R9, R9, R2, RZ, 0x3c, !PT ;  /* 0x0000000209097212 */ /* 0x000fc600078e3cff */
[----:B0-----:R-:W-:Y:S01]  /*6d90*/  IMAD R6, R0, 0x8, R5 ;  /* 0x0000000800067824 */ /* 0x001fe200078e0205 */
[----:B------:R-:W-:Y:S01]  /*6da0*/  SHF.L.U32 R3, R9, 0x1f, RZ ;  /* 0x0000001f09037819 */ /* 0x000fe200000006ff */
[----:B-1----:R-:W-:Y:S06]  /*6db0*/  @!P0 BRA `(.L_x_187) ;  /* 0x0000000400a48947 */ /* 0x002fec0003800000 */
.L_x_205:
        /* <DEDUP_REMOVED lines=9> */
.L_x_206:
        /* <DEDUP_REMOVED lines=9> */
.L_x_207:
        /* <DEDUP_REMOVED lines=9> */
.L_x_208:
        /* <DEDUP_REMOVED lines=9> */
.L_x_209:
[----:B------:R-:W1:Y:S01]  /*7000*/  SYNCS.PHASECHK.TRANS64.TRYWAIT P0, [R6+URZ], R3 ;  /* 0x00000003060075a7 */ /* 0x000e62000800017f */
[----:B------:R-:W-:-:S05]  /*7010*/  VIADD R0, R0, 0x1 ;  /* 0x0000000100007836 */ /* 0x000fca0000000000 */
[----:B------:R-:W-:-:S04]  /*7020*/  ISETP.NE.AND P1, PT, R0, 0x9, PT ;  /* 0x000000090000780c */ /* 0x000fc80003f25270 */
[----:B------:R-:W-:Y:S02]  /*7030*/  SEL R2, RZ, 0x1, P1 ;  /* 0x00000001ff027807 */ /* 0x000fe40000800000 */
[----:B------:R-:W-:Y:S02]  /*7040*/  SEL R0, R0, RZ, P1 ;  /* 0x000000ff00007207 */ /* 0x000fe40000800000 */
[----:B------:R-:W-:Y:S01]  /*7050*/  LOP3.LUT R2, R9, R2, RZ, 0x3c, !PT ;  /* 0x0000000209027212 */ /* 0x000fe200078e3cff */
[----:B-1----:R-:W-:Y:S06]  /*7060*/  @!P0 BRA `(.L_x_192) ;  /* 0x00000004005c8947 */ /* 0x002fec0003800000 */
.L_x_210:
[----:B------:R-:W-:Y:S01]  /*7070*/  IMAD R5, R0, 0x8, R5 ;  /* 0x0000000800057824 */ /* 0x000fe200078e0205 */
[----:B------:R-:W-:-:S07]  /*7080*/  SHF.L.U32 R0, R2, 0x1f, RZ ;  /* 0x0000001f02007819 */ /* 0x000fce00000006ff */
.L_x_193:
[----:B---3--:R3:W4:Y:S02]  /*7090*/  SYNCS.PHASECHK.TRANS64.TRYWAIT P0, [R5+URZ], R0 ;  /* 0x00000000050075a7 */ /* 0x008724000800017f */
[----:B----4-:R-:W-:Y:S05]  /*70a0*/  @!P0 NANOSLEEP.SYNCS 0x989680 ;  /* 0x009896800000895d */ /* 0x010fea0003900000 */
[----:B------:R-:W4:Y:S02]  /*70b0*/  @!P0 SYNCS.PHASECHK.TRANS64 P0, [R5+URZ], R0 ;  /* 0x00000000050085a7 */ /* 0x000f24000800007f */
[----:B----4-:R-:W-:Y:S05]  /*70c0*/  @!P0 BRA `(.L_x_193) ;  /* 0xfffffffc00f08947 */ /* 0x010fea000383ffff */
.L_x_183:
[----:B------:R-:W-:Y:S05]  /*70d0*/  BSYNC B0 ;  /* 0x0000000000007941 */ /* 0x000fea0003800000 */
.L_x_182:
[----:B------:R-:W-:Y:S05]  /*70e0*/  EXIT ;  /* 0x000000000000794d */ /* 0x000fea0003800000 */
.L_x_20:
[----:B0-----:R-:W-:-:S04]  /*70f0*/  IMAD.U32 R3, RZ, RZ, UR43 ;  /* 0x0000002bff037e24 */ /* 0x001fc8000f8e00ff */
[----:B------:R0:W1:Y:S03]  /*7100*/  SYNCS.PHASECHK.TRANS64.TRYWAIT P0, [R3+URZ+-0x8], R0 ;  /* 0xfffff800030075a7 */ /* 0x000066000800017f */
[----:B-1----:R-:W-:Y:S05]  /*7110*/  @!P0 NANOSLEEP.SYNCS 0x989680 ;  /* 0x009896800000895d */ /* 0x002fea0003900000 */
[----:B------:R-:W1:Y:S02]  /*7120*/  @!P0 SYNCS.PHASECHK.TRANS64 P0, [R3+URZ+-0x8], R0 ;  /* 0xfffff800030085a7 */ /* 0x000e64000800007f */
[----:B-1----:R-:W-:Y:S05]  /*7130*/  @!P0 BRA `(.L_x_20) ;  /* 0xfffffffc00ec8947 */ /* 0x002fea000383ffff */
[----:B------:R-:W-:Y:S05]  /*7140*/  BRA `(.L_x_194) ;  /* 0xffffffa400b07947 */ /* 0x000fea000383ffff */
.L_x_25:
[----:B-1----:R1:W2:Y:S02]  /*7150*/  SYNCS.PHASECHK.TRANS64.TRYWAIT P1, [R3+URZ], R0 ;  /* 0x00000000030075a7 */ /* 0x0022a4000802017f */
[----:B--2---:R-:W-:Y:S05]  /*7160*/  @!P1 NANOSLEEP.SYNCS 0x989680 ;  /* 0x009896800000995d */ /* 0x004fea0003900000 */
[----:B------:R-:W2:Y:S02]  /*7170*/  @!P1 SYNCS.PHASECHK.TRANS64 P1, [R3+URZ], R0 ;  /* 0x00000000030095a7 */ /* 0x000ea4000802007f */
[----:B--2---:R-:W-:Y:S05]  /*7180*/  @!P1 BRA `(.L_x_25) ;  /* 0xfffffffc00f09947 */ /* 0x004fea000383ffff */
[----:B------:R-:W-:Y:S05]  /*7190*/  BRA `(.L_x_24) ;  /* 0xffffffa800247947 */ /* 0x000fea000383ffff */
.L_x_30:
[----:B-1----:R-:W-:-:S04]  /*71a0*/  IMAD.U32 R5, RZ, RZ, UR4 ;  /* 0x00000004ff057e24 */ /* 0x002fc8000f8e00ff */
[----:B------:R1:W2:Y:S03]  /*71b0*/  SYNCS.PHASECHK.TRANS64.TRYWAIT P1, [R5+URZ], R4 ;  /* 0x00000004050075a7 */ /* 0x0002a6000802017f */
[----:B--2---:R-:W-:Y:S05]  /*71c0*/  @!P1 NANOSLEEP.SYNCS 0x989680 ;  /* 0x009896800000995d */ /* 0x004fea0003900000 */
[----:B------:R-:W2:Y:S02]  /*71d0*/  @!P1 SYNCS.PHASECHK.TRANS64 P1, [R5+URZ], R4 ;  /* 0x00000004050095a7 */ /* 0x000ea4000802007f */
[----:B--2---:R-:W-:Y:S05]  /*71e0*/  @!P1 BRA `(.L_x_30) ;  /* 0xfffffffc00ec9947 */ /* 0x004fea000383ffff */
[----:B------:R-:W-:Y:S05]  /*71f0*/  BRA `(.L_x_29) ;  /* 0xffffffa800f47947 */ /* 0x000fea000383ffff */
.L_x_36:
[----:B0-----:R-:W-:-:S04]  /*7200*/  IMAD.U32 R3, RZ, RZ, UR43 ;  /* 0x0000002bff037e24 */ /* 0x001fc8000f8e00ff */
[----:B------:R0:W1:Y:S03]  /*7210*/  SYNCS.PHASECHK.TRANS64.TRYWAIT P0, [R3+URZ+0x8], R0 ;  /* 0x00000800030075a7 */ /* 0x000066000800017f */
[----:B-1----:R-:W-:Y:S05]  /*7220*/  @!P0 NANOSLEEP.SYNCS 0x989680 ;  /* 0x009896800000895d */ /* 0x002fea0003900000 */
[----:B------:R-:W1:Y:S02]  /*7230*/  @!P0 SYNCS.PHASECHK.TRANS64 P0, [R3+URZ+0x8], R0 ;  /* 0x00000800030085a7 */ /* 0x000e64000800007f */
[----:B-1----:R-:W-:Y:S05]  /*7240*/  @!P0 BRA `(.L_x_36) ;  /* 0xfffffffc00ec8947 */ /* 0x002fea000383ffff */
[----:B------:R-:W-:Y:S05]  /*7250*/  BRA `(.L_x_195) ;  /* 0xffffffb000347947 */ /* 0x000fea000383ffff */
.L_x_169:
[----:B------:R-:W-:Y:S01]  /*7260*/  BSSY B1, `(.L_x_196) ;  /* 0x0000006000017945 */ /* 0x000fe20003800000 */
[----:B------:R-:W-:-:S07]  /*7270*/  IMAD.MOV.U32 R15, RZ, RZ, -0x1 ;  /* 0xffffffffff0f7424 */ /* 0x000fce00078e00ff */
[----:B--2--5:R-:W-:Y:S05]  /*7280*/  WARPSYNC.COLLECTIVE R15, `(.L_x_197) ;  /* 0x000000000f0c7348 */ /* 0x024fea0003c00000 */
[----:B------:R-:W-:Y:S02]  /*7290*/  ELECT P6, UR62, PT ;  /* 0x00000000003e782f */ /* 0x000fe400038c0000 */
[----:B------:R-:W-:Y:S01]  /*72a0*/  MOV R14, UR62 ;  /* 0x0000003e000e7c02 */ /* 0x000fe20008000f00 */
[----:B--2--5:R-:W-:Y:S10]  /*72b0*/  ENDCOLLECTIVE ;  /* 0x000000000000791b */ /* 0x024ff40003800000 */
.L_x_197:
[----:B------:R-:W-:Y:S05]  /*72c0*/  BSYNC B1 ;  /* 0x0000000000017941 */ /* 0x000fea0003800000 */
.L_x_196:
[----:B------:R-:W-:Y:S05]  /*72d0*/  BRA `(.L_x_198) ;  /* 0xffffffec00447947 */ /* 0x000fea000383ffff */
.L_x_172:
[----:B0-----:R0:W1:Y:S02]  /*72e0*/  SYNCS.PHASECHK.TRANS64.TRYWAIT P1, [R14+URZ+0x48], R5 ;  /* 0x000048050e0075a7 */ /* 0x001064000802017f */
[----:B-1----:R-:W-:Y:S05]  /*72f0*/  @!P1 NANOSLEEP.SYNCS 0x989680 ;  /* 0x009896800000995d */ /* 0x002fea0003900000 */
[----:B------:R-:W1:Y:S02]  /*7300*/  @!P1 SYNCS.PHASECHK.TRANS64 P1, [R14+URZ+0x48], R5 ;  /* 0x000048050e0095a7 */ /* 0x000e64000802007f */
[----:B-1----:R-:W-:Y:S05]  /*7310*/  @!P1 BRA `(.L_x_172) ;  /* 0xfffffffc00f09947 */ /* 0x002fea000383ffff */
[----:B------:R-:W-:Y:S05]  /*7320*/  BRA `(.L_x_199) ;  /* 0xffffffec00807947 */ /* 0x000fea000383ffff */
.L_x_181:
[----:B------:R-:W-:Y:S01]  /*7330*/  BSSY B0, `(.L_x_200) ;  /* 0x0000006000007945 */ /* 0x000fe20003800000 */
[----:B------:R-:W-:-:S07]  /*7340*/  IMAD.MOV.U32 R15, RZ, RZ, -0x1 ;  /* 0xffffffffff0f7424 */ /* 0x000fce00078e00ff */
[----:B--2--5:R-:W-:Y:S05]  /*7350*/  WARPSYNC.COLLECTIVE R15, `(.L_x_201) ;  /* 0x000000000f0c7348 */ /* 0x024fea0003c00000 */
[----:B------:R-:W-:Y:S02]  /*7360*/  ELECT P6, UR62, PT ;  /* 0x00000000003e782f */ /* 0x000fe400038c0000 */
[----:B------:R-:W-:Y:S01]  /*7370*/  MOV R14, UR62 ;  /* 0x0000003e000e7c02 */ /* 0x000fe20008000f00 */
[----:B--2--5:R-:W-:Y:S10]  /*7380*/  ENDCOLLECTIVE ;  /* 0x000000000000791b */ /* 0x024ff40003800000 */
.L_x_201:
[----:B------:R-:W-:Y:S05]  /*7390*/  BSYNC B0 ;  /* 0x0000000000007941 */ /* 0x000fea0003800000 */
.L_x_200:
[----:B------:R-:W-:Y:S05]  /*73a0*/  BRA `(.L_x_202) ;  /* 0xfffffff400e87947 */ /* 0x000fea000383ffff */
.L_x_185:
[----:B0-----:R0:W1:Y:S02]  /*73b0*/  SYNCS.PHASECHK.TRANS64.TRYWAIT P0, [R7+URZ], R2 ;  /* 0x00000002070075a7 */ /* 0x001064000800017f */
[----:B-1----:R-:W-:Y:S05]  /*73c0*/  @!P0 NANOSLEEP.SYNCS 0x989680 ;  /* 0x009896800000895d */ /* 0x002fea0003900000 */
[----:B------:R-:W1:Y:S02]  /*73d0*/  @!P0 SYNCS.PHASECHK.TRANS64 P0, [R7+URZ], R2 ;  /* 0x00000002070085a7 */ /* 0x000e64000800007f */
[----:B-1----:R-:W-:Y:S05]  /*73e0*/  @!P0 BRA `(.L_x_185) ;  /* 0xfffffffc00f08947 */ /* 0x002fea000383ffff */
[----:B------:R-:W-:Y:S05]  /*73f0*/  BRA `(.L_x_203) ;  /* 0xfffffff800287947 */ /* 0x000fea000383ffff */
.L_x_186:
[----:B0-----:R0:W1:Y:S02]  /*7400*/  SYNCS.PHASECHK.TRANS64.TRYWAIT P0, [R6+URZ], R3 ;  /* 0x00000003060075a7 */ /* 0x001064000800017f */
[----:B-1----:R-:W-:Y:S05]  /*7410*/  @!P0 NANOSLEEP.SYNCS 0x989680 ;  /* 0x009896800000895d */ /* 0x002fea0003900000 */
[----:B------:R-:W1:Y:S02]  /*7420*/  @!P0 SYNCS.PHASECHK.TRANS64 P0, [R6+URZ], R3 ;  /* 0x00000003060085a7 */ /* 0x000e64000800007f */
[----:B-1----:R-:W-:Y:S05]  /*7430*/  @!P0 BRA `(.L_x_186) ;  /* 0xfffffffc00f08947 */ /* 0x002fea000383ffff */
[----:B------:R-:W-:Y:S05]  /*7440*/  BRA `(.L_x_204) ;  /* 0xfffffff800387947 */ /* 0x000fea000383ffff */
.L_x_187:
[----:B0-----:R0:W1:Y:S02]  /*7450*/  SYNCS.PHASECHK.TRANS64.TRYWAIT P0, [R7+URZ], R4 ;  /* 0x00000004070075a7 */ /* 0x001064000800017f */
[----:B-1----:R-:W-:Y:S05]  /*7460*/  @!P0 NANOSLEEP.SYNCS 0x989680 ;  /* 0x009896800000895d */ /* 0x002fea0003900000 */
[----:B------:R-:W1:Y:S02]  /*7470*/  @!P0 SYNCS.PHASECHK.TRANS64 P0, [R7+URZ], R4 ;  /* 0x00000004070085a7 */ /* 0x000e64000800007f */
[----:B-1----:R-:W-:Y:S05]  /*7480*/  @!P0 BRA `(.L_x_187) ;  /* 0xfffffffc00f08947 */ /* 0x002fea000383ffff */
[----:B------:R-:W-:Y:S05]  /*7490*/  BRA `(.L_x_205) ;  /* 0xfffffff800487947 */ /* 0x000fea000383ffff */
.L_x_188:
[----:B0-----:R0:W1:Y:S02]  /*74a0*/  SYNCS.PHASECHK.TRANS64.TRYWAIT P0, [R6+URZ], R3 ;  /* 0x00000003060075a7 */ /* 0x001064000800017f */
[----:B-1----:R-:W-:Y:S05]  /*74b0*/  @!P0 NANOSLEEP.SYNCS 0x989680 ;  /* 0x009896800000895d */ /* 0x002fea0003900000 */
[----:B------:R-:W1:Y:S02]  /*74c0*/  @!P0 SYNCS.PHASECHK.TRANS64 P0, [R6+URZ], R3 ;  /* 0x00000003060085a7 */ /* 0x000e64000800007f */
[----:B-1----:R-:W-:Y:S05]  /*74d0*/  @!P0 BRA `(.L_x_188) ;  /* 0xfffffffc00f08947 */ /* 0x002fea000383ffff */
[----:B------:R-:W-:Y:S05]  /*74e0*/  BRA `(.L_x_206) ;  /* 0xfffffff800587947 */ /* 0x000fea000383ffff */
.L_x_189:
[----:B0-----:R0:W1:Y:S02]  /*74f0*/  SYNCS.PHASECHK.TRANS64.TRYWAIT P0, [R7+URZ], R4 ;  /* 0x00000004070075a7 */ /* 0x001064000800017f */
[----:B-1----:R-:W-:Y:S05]  /*7500*/  @!P0 NANOSLEEP.SYNCS 0x989680 ;  /* 0x009896800000895d */ /* 0x002fea0003900000 */
[----:B------:R-:W1:Y:S02]  /*7510*/  @!P0 SYNCS.PHASECHK.TRANS64 P0, [R7+URZ], R4 ;  /* 0x00000004070085a7 */ /* 0x000e64000800007f */
[----:B-1----:R-:W-:Y:S05]  /*7520*/  @!P0 BRA `(.L_x_189) ;  /* 0xfffffffc00f08947 */ /* 0x002fea000383ffff */
[----:B------:R-:W-:Y:S05]  /*7530*/  BRA `(.L_x_207) ;  /* 0xfffffff800687947 */ /* 0x000fea000383ffff */
.L_x_190:
[----:B0-----:R0:W1:Y:S02]  /*7540*/  SYNCS.PHASECHK.TRANS64.TRYWAIT P0, [R6+URZ], R3 ;  /* 0x00000003060075a7 */ /* 0x001064000800017f */
[----:B-1----:R-:W-:Y:S05]  /*7550*/  @!P0 NANOSLEEP.SYNCS 0x989680 ;  /* 0x009896800000895d */ /* 0x002fea0003900000 */
[----:B------:R-:W1:Y:S02]  /*7560*/  @!P0 SYNCS.PHASECHK.TRANS64 P0, [R6+URZ], R3 ;  /* 0x00000003060085a7 */ /* 0x000e64000800007f */
[----:B-1----:R-:W-:Y:S05]  /*7570*/  @!P0 BRA `(.L_x_190) ;  /* 0xfffffffc00f08947 */ /* 0x002fea000383ffff */
[----:B------:R-:W-:Y:S05]  /*7580*/  BRA `(.L_x_208) ;  /* 0xfffffff800787947 */ /* 0x000fea000383ffff */
.L_x_191:
[----:B0-----:R0:W1:Y:S02]  /*7590*/  SYNCS.PHASECHK.TRANS64.TRYWAIT P0, [R7+URZ], R4 ;  /* 0x00000004070075a7 */ /* 0x001064000800017f */
[----:B-1----:R-:W-:Y:S05]  /*75a0*/  @!P0 NANOSLEEP.SYNCS 0x989680 ;  /* 0x009896800000895d */ /* 0x002fea0003900000 */
[----:B------:R-:W1:Y:S02]  /*75b0*/  @!P0 SYNCS.PHASECHK.TRANS64 P0, [R7+URZ], R4 ;  /* 0x00000004070085a7 */ /* 0x000e64000800007f */
[----:B-1----:R-:W-:Y:S05]  /*75c0*/  @!P0 BRA `(.L_x_191) ;  /* 0xfffffffc00f08947 */ /* 0x002fea000383ffff */
[----:B------:R-:W-:Y:S05]  /*75d0*/  BRA `(.L_x_209) ;  /* 0xfffffff800887947 */ /* 0x000fea000383ffff */
.L_x_192:
[----:B-1----:R1:W3:Y:S02]  /*75e0*/  SYNCS.PHASECHK.TRANS64.TRYWAIT P0, [R6+URZ], R3 ;  /* 0x00000003060075a7 */ /* 0x0022e4000800017f */
[----:B---3--:R-:W-:Y:S05]  /*75f0*/  @!P0 NANOSLEEP.SYNCS 0x989680 ;  /* 0x009896800000895d */ /* 0x008fea0003900000 */
[----:B------:R-:W3:Y:S02]  /*7600*/  @!P0 SYNCS.PHASECHK.TRANS64 P0, [R6+URZ], R3 ;  /* 0x00000003060085a7 */ /* 0x000ee4000800007f */
[----:B---3--:R-:W-:Y:S05]  /*7610*/  @!P0 BRA `(.L_x_192) ;  /* 0xfffffffc00f08947 */ /* 0x008fea000383ffff */
[----:B------:R-:W-:Y:S05]  /*7620*/  BRA `(.L_x_210) ;  /* 0xfffffff800907947 */ /* 0x000fea000383ffff */
.L_x_211:
[----:B------:R-:W-:-:S00]  /*7630*/  BRA `(.L_x_211) ;  /* 0xfffffffc00fc7947 */ /* 0x000fc0000383ffff */
[----:B------:R-:W-:-:S00]  /*7640*/  NOP ;  /* 0x0000000000007918 */ /* 0x000fc00000000000 */
        /* <DEDUP_REMOVED lines=11> */
.L_x_212:


//--------------------- .nv.global.init           --------------------------
	.section	.nv.global.init,"aw",@progbits
.nv.global.init:
	.type		$str$22,@object
	.size		$str$22,($str$23 - $str$22)
$str$22:
        /*0000*/ 	.byte	0x6b, 0x5f, 0x74, 0x69, 0x6c, 0x65, 0x5f, 0x63, 0x6f, 0x75, 0x6e, 0x74, 0x20, 0x3e, 0x3d, 0x20
        /*0010*/ 	.byte	0x31, 0x00
	.type		$str$23,@object
	.size		$str$23,(__unnamed_1 - $str$23)
$str$23:
        /*0012*/ 	.byte	0x2f, 0x74, 0x6d, 0x70, 0x2f, 0x63, 0x75, 0x74, 0x6c, 0x61, 0x73, 0x73, 0x5f, 0x73, 0x77, 0x65
        /*0022*/ 	.byte	0x65, 0x70, 0x5f, 0x73, 0x72, 0x63, 0x2f, 0x69, 0x6e, 0x63, 0x6c, 0x75, 0x64, 0x65, 0x2f, 0x63
        /*0032*/ 	.byte	0x75, 0x74, 0x6c, 0x61, 0x73, 0x73, 0x2f, 0x67, 0x65, 0x6d, 0x6d, 0x2f, 0x63, 0x6f, 0x6c, 0x6c
        /*0042*/ 	.byte	0x65, 0x63, 0x74, 0x69, 0x76, 0x65, 0x2f, 0x73, 0x6d, 0x39, 0x30, 0x5f, 0x6d, 0x6d, 0x61, 0x5f
        /*0052*/ 	.byte	0x74, 0x6d, 0x61, 0x5f, 0x67, 0x6d, 0x6d, 0x61, 0x5f, 0x73, 0x73, 0x5f, 0x77, 0x61, 0x72, 0x70
        /*0062*/ 	.byte	0x73, 0x70, 0x65, 0x63, 0x69, 0x61, 0x6c, 0x69, 0x7a, 0x65, 0x64, 0x2e, 0x68, 0x70, 0x70, 0x00
	.type		__unnamed_1,@object
	.size		__unnamed_1,(.L_0 - __unnamed_1)
__unnamed_1:
        /*0072*/ 	.byte	0x76, 0x6f, 0x69, 0x64, 0x20, 0x63, 0x75, 0x74, 0x6c, 0x61, 0x73, 0x73, 0x3a, 0x3a, 0x67, 0x65
        /* <DEDUP_REMOVED lines=175> */
        /*0b72*/ 	.byte	0x64, 0x65, 0x6e, 0x74, 0x69, 0x74, 0x79, 0x5d, 0x00
.L_0:


//--------------------- .nv.shared._ZN7cutlass13device_kernelINS_4gemm6kernel13GemmUniversalIN4cute5tupleIJiiiiEEENS1_10collective13CollectiveMmaINS1_34MainloopSm90TmaGmmaWarpSpecializedILi9ENS5_IJNS4_1CILi1EEENSA_ILi4EEESB_EEENS1_32KernelTmaWarpSpecializedPingpongEEENS5_IJNSA_ILi64EEENSA_ILi128EEENSA_ILi32EEEEEEfNS5_IJlSB_lEEEfSK_NS4_8TiledMMAINS4_8MMA_AtomIJNS4_4SM904GMMA30MMA_64x128x8_F32TF32TF32_SS_TNILNSO_7ScaleInE1ELSQ_1EEEEEENS4_6LayoutINS5_IJSB_SB_SB_EEENS5_IJNSA_ILi0EEESV_SV_EEEEENS5_IJNS4_10UnderscoreESY_SY_EEEEENS4_23SM90_TMA_LOAD_MULTICASTENS4_14ComposedLayoutINS4_7SwizzleILi3ELi4ELi3EEENS4_18smem_ptr_flag_bitsILi32EEENST_INS5_IJNSA_ILi8EEESI_EEENS5_IJSI_SB_EEEEEEEvNS4_8identityENS4_13SM90_TMA_LOADES1B_vS1C_EENS_8epilogue10collective6detail29Sm90TmaWarpSpecializedAdapterINS1G_15DefaultEpilogueIfSK_SK_NS1F_6thread17LinearCombinationIfLi1EffLNS1K_9ScaleType4KindE0ELNS_15FloatRoundStyleE2EfEENS1_15EpilogueDefaultEEEEEvvEEEEvNT_6ParamsE --------------------------
	.section	.nv.shared._ZN7cutlass13device_kernelINS_4gemm6kernel13GemmUniversalIN4cute5tupleIJiiiiEEENS1_10collective13CollectiveMmaINS1_34MainloopSm90TmaGmmaWarpSpecializedILi9ENS5_IJNS4_1CILi1EEENSA_ILi4EEESB_EEENS1_32KernelTmaWarpSpecializedPingpongEEENS5_IJNSA_ILi64EEENSA_ILi128EEENSA_ILi32EEEEEEfNS5_IJlSB_lEEEfSK_NS4_8TiledMMAINS4_8MMA_AtomIJNS4_4SM904GMMA30MMA_64x128x8_F32TF32TF32_SS_TNILNSO_7ScaleInE1ELSQ_1EEEEEENS4_6LayoutINS5_IJSB_SB_SB_EEENS5_IJNSA_ILi0EEESV_SV_EEEEENS5_IJNS4_10UnderscoreESY_SY_EEEEENS4_23SM90_TMA_LOAD_MULTICASTENS4_14ComposedLayoutINS4_7SwizzleILi3ELi4ELi3EEENS4_18smem_ptr_flag_bitsILi32EEENST_INS5_IJNSA_ILi8EEESI_EEENS5_IJSI_SB_EEEEEEEvNS4_8identityENS4_13SM90_TMA_LOADES1B_vS1C_EENS_8epilogue10collective6detail29Sm90TmaWarpSpecializedAdapterINS1G_15DefaultEpilogueIfSK_SK_NS1F_6thread17LinearCombinationIfLi1EffLNS1K_9ScaleType4KindE0ELNS_15FloatRoundStyleE2EfEENS1_15EpilogueDefaultEEEEEvvEEEEvNT_6ParamsE,"aw",@nobits
	.sectionflags	@""
	.align	16
	.zero		1024


//--------------------- .nv.shared.reserved.0     --------------------------
	.section	.nv.shared.reserved.0,"aw",@nobits
	.weak		__nv_reservedSMEM_offset_0_alias
	.size		__nv_reservedSMEM_offset_0_alias, 0, 0
	.other		__nv_reservedSMEM_offset_0_alias,@"STO_CUDA_RESERVED_SHARED STV_DEFAULT"
__nv_reservedSMEM_offset_0_alias:
	.zero		0


//--------------------- .nv.global                --------------------------
	.section	.nv.global,"aw",@nobits
.nv.global:
	.type		_ZN40_INTERNAL_1a142ca5_4_k_cu_56b36a15_190404cute1_E,@object
	.size		_ZN40_INTERNAL_1a142ca5_4_k_cu_56b36a15_190404cute1_E,(_ZN40_INTERNAL_1a142ca5_4_k_cu_56b36a15_190404cuda3std3__45__cpo6cbeginE - _ZN40_INTERNAL_1a142ca5_4_k_cu_56b36a15_190404cute1_E)
_ZN40_INTERNAL_1a142ca5_4_k_cu_56b36a15_190404cute1_E:
	.zero		1
	.type		_ZN40_INTERNAL_1a142ca5_4_k_cu_56b36a15_190404cuda3std3__45__cpo6cbeginE,@object
	.size		_ZN40_INTERNAL_1a142ca5_4_k_cu_56b36a15_190404cuda3std3__45__cpo6cbeginE,(_ZN40_INTERNAL_1a142ca5_4_k_cu_56b36a15_190404cuda3std3__48in_placeE - _ZN40_INTERNAL_1a142ca5_4_k_cu_56b36a15_190404cuda3std3__45__cpo6cbeginE)
_ZN40_INTERNAL_1a142ca5_4_k_cu_56b36a15_190404cuda3std3__45__cpo6cbeginE:
	.zero		1
	.type		_ZN40_INTERNAL_1a142ca5_4_k_cu_56b36a15_190404cuda3std3__48in_placeE,@object
	.size		_ZN40_INTERNAL_1a142ca5_4_k_cu_56b36a15_190404cuda3std3__48in_placeE,(_ZN40_INTERNAL_1a142ca5_4_k_cu_56b36a15_190404cuda3std6ranges3__45__cpo9iter_moveE - _ZN40_INTERNAL_1a142ca5_4_k_cu_56b36a15_190404cuda3std3__48in_placeE)
_ZN40_INTERNAL_1a142ca5_4_k_cu_56b36a15_190404cuda3std3__48in_placeE:
	.zero		1
	.type		_ZN40_INTERNAL_1a142ca5_4_k_cu_56b36a15_190404cuda3std6ranges3__45__cpo9iter_moveE,@object
	.size		_ZN40_INTERNAL_1a142ca5_4_k_cu_56b36a15_190404cuda3std6ranges3__45__cpo9iter_moveE,(_ZN40_INTERNAL_1a142ca5_4_k_cu_56b36a15_190404cuda3std3__45__cpo5beginE - _ZN40_INTERNAL_1a142ca5_4_k_cu_56b36a15_190404cuda3std6ranges3__45__cpo9iter_moveE)
_ZN40_INTERNAL_1a142ca5_4_k_cu_56b36a15_190404cuda3std6ranges3__45__cpo9iter_moveE:
	.zero		1
	.type		_ZN40_INTERNAL_1a142ca5_4_k_cu_56b36a15_190404cuda3std3__45__cpo5beginE,@object
	.size		_ZN40_INTERNAL_1a142ca5_4_k_cu_56b36a15_190404cuda3std3__45__cpo5beginE,(_ZN40_INTERNAL_1a142ca5_4_k_cu_56b36a15_190404cuda3std3__442_GLOBAL__N__1a142ca5_4_k_cu_56b36a15_190406ignoreE - _ZN40_INTERNAL_1a142ca5_4_k_cu_56b36a15_190404cuda3std3__45__cpo5beginE)
_ZN40_INTERNAL_1a142ca5_4_k_cu_56b36a15_190404cuda3std3__45__cpo5beginE:
	.zero		1
	.type		_ZN40_INTERNAL_1a142ca5_4_k_cu_56b36a15_190404cuda3std3__442_GLOBAL__N__1a142ca5_4_k_cu_56b36a15_190406ignoreE,@object
	.size		_ZN40_INTERNAL_1a142ca5_4_k_cu_56b36a15_190404cuda3std3__442_GLOBAL__N__1a142ca5_4_k_cu_56b36a15_190406ignoreE,(_ZN40_INTERNAL_1a142ca5_4_k_cu_56b36a15_190404cute7productE - _ZN40_INTERNAL_1a142ca5_4_k_cu_56b36a15_190404cuda3std3__442_GLOBAL__N__1a142ca5_4_k_cu_56b36a15_190406ignoreE)
_ZN40_INTERNAL_1a142ca5_4_k_cu_56b36a15_190404cuda3std3__442_GLOBAL__N__1a142ca5_4_k_cu_56b36a15_190406ignoreE:
	.zero		1
	.type		_ZN40_INTERNAL_1a142ca5_4_k_cu_56b36a15_190404cute7productE,@object
	.size		_ZN40_INTERNAL_1a142ca5_4_k_cu_56b36a15_190404cute7productE,(_ZN40_INTERNAL_1a142ca5_4_k_cu_56b36a15_190404cuda3std3__45__cpo3endE - _ZN40_INTERNAL_1a142ca5_4_k_cu_56b36a15_190404cute7productE)
_ZN40_INTERNAL_1a142ca5_4_k_cu_56b36a15_190404cute7productE:
	.zero		1
	.type		_ZN40_INTERNAL_1a142ca5_4_k_cu_56b36a15_190404cuda3std3__45__cpo3endE,@object
	.size		_ZN40_INTERNAL_1a142ca5_4_k_cu_56b36a15_190404cuda3std3__45__cpo3endE,(_ZN40_INTERNAL_1a142ca5_4_k_cu_56b36a15_190404cuda3std3__419piecewise_constructE - _ZN40_INTERNAL_1a142ca5_4_k_cu_56b36a15_190404cuda3std3__45__cpo3endE)
_ZN40_INTERNAL_1a142ca5_4_k_cu_56b36a15_190404cuda3std3__45__cpo3endE:
	.zero		1
	.type		_ZN40_INTERNAL_1a142ca5_4_k_cu_56b36a15_190404cuda3std3__419piecewise_constructE,@object
	.size		_ZN40_INTERNAL_1a142ca5_4_k_cu_56b36a15_190404cuda3std3__419piecewise_constructE,(_ZN40_INTERNAL_1a142ca5_4_k_cu_56b36a15_190404cuda3std3__45__cpo4cendE - _ZN40_INTERNAL_1a142ca5_4_k_cu_56b36a15_190404cuda3std3__419piecewise_constructE)
_ZN40_INTERNAL_1a142ca5_4_k_cu_56b36a15_190404cuda3std3__419piecewise_constructE:
	.zero		1
	.type		_ZN40_INTERNAL_1a142ca5_4_k_cu_56b36a15_190404cuda3std3__45__cpo4cendE,@object
	.size		_ZN40_INTERNAL_1a142ca5_4_k_cu_56b36a15_190404cuda3std3__45__cpo4cendE,(_ZN40_INTERNAL_1a142ca5_4_k_cu_56b36a15_190404cuda3std6ranges3__45__cpo4swapE - _ZN40_INTERNAL_1a142ca5_4_k_cu_56b36a15_190404cuda3std3__45__cpo4cendE)
_ZN40_INTERNAL_1a142ca5_4_k_cu_56b36a15_190404cuda3std3__45__cpo4cendE:
	.zero		1
	.type		_ZN40_INTERNAL_1a142ca5_4_k_cu_56b36a15_190404cuda3std6ranges3__45__cpo4swapE,@object
	.size		_ZN40_INTERNAL_1a142ca5_4_k_cu_56b36a15_190404cuda3std6ranges3__45__cpo4swapE,(.L_8 - _ZN40_INTERNAL_1a142ca5_4_k_cu_56b36a15_190404cuda3std6ranges3__45__cpo4swapE)
_ZN40_INTERNAL_1a142ca5_4_k_cu_56b36a15_190404cuda3std6ranges3__45__cpo4swapE:
	.zero		1
.L_8:


//--------------------- .nv.constant0._ZN7cutlass13device_kernelINS_4gemm6kernel13GemmUniversalIN4cute5tupleIJiiiiEEENS1_10collective13CollectiveMmaINS1_34MainloopSm90TmaGmmaWarpSpecializedILi9ENS5_IJNS4_1CILi1EEENSA_ILi4EEESB_EEENS1_32KernelTmaWarpSpecializedPingpongEEENS5_IJNSA_ILi64EEENSA_ILi128EEENSA_ILi32EEEEEEfNS5_IJlSB_lEEEfSK_NS4_8TiledMMAINS4_8MMA_AtomIJNS4_4SM904GMMA30MMA_64x128x8_F32TF32TF32_SS_TNILNSO_7ScaleInE1ELSQ_1EEEEEENS4_6LayoutINS5_IJSB_SB_SB_EEENS5_IJNSA_ILi0EEESV_SV_EEEEENS5_IJNS4_10UnderscoreESY_SY_EEEEENS4_23SM90_TMA_LOAD_MULTICASTENS4_14ComposedLayoutINS4_7SwizzleILi3ELi4ELi3EEENS4_18smem_ptr_flag_bitsILi32EEENST_INS5_IJNSA_ILi8EEESI_EEENS5_IJSI_SB_EEEEEEEvNS4_8identityENS4_13SM90_TMA_LOADES1B_vS1C_EENS_8epilogue10collective6detail29Sm90TmaWarpSpecializedAdapterINS1G_15DefaultEpilogueIfSK_SK_NS1F_6thread17LinearCombinationIfLi1EffLNS1K_9ScaleType4KindE0ELNS_15FloatRoundStyleE2EfEENS1_15EpilogueDefaultEEEEEvvEEEEvNT_6ParamsE --------------------------
	.section	.nv.constant0._ZN7cutlass13device_kernelINS_4gemm6kernel13GemmUniversalIN4cute5tupleIJiiiiEEENS1_10collective13CollectiveMmaINS1_34MainloopSm90TmaGmmaWarpSpecializedILi9ENS5_IJNS4_1CILi1EEENSA_ILi4EEESB_EEENS1_32KernelTmaWarpSpecializedPingpongEEENS5_IJNSA_ILi64EEENSA_ILi128EEENSA_ILi32EEEEEEfNS5_IJlSB_lEEEfSK_NS4_8TiledMMAINS4_8MMA_AtomIJNS4_4SM904GMMA30MMA_64x128x8_F32TF32TF32_SS_TNILNSO_7ScaleInE1ELSQ_1EEEEEENS4_6LayoutINS5_IJSB_SB_SB_EEENS5_IJNSA_ILi0EEESV_SV_EEEEENS5_IJNS4_10UnderscoreESY_SY_EEEEENS4_23SM90_TMA_LOAD_MULTICASTENS4_14ComposedLayoutINS4_7SwizzleILi3ELi4ELi3EEENS4_18smem_ptr_flag_bitsILi32EEENST_INS5_IJNSA_ILi8EEESI_EEENS5_IJSI_SB_EEEEEEEvNS4_8identityENS4_13SM90_TMA_LOADES1B_vS1C_EENS_8epilogue10collective6detail29Sm90TmaWarpSpecializedAdapterINS1G_15DefaultEpilogueIfSK_SK_NS1F_6thread17LinearCombinationIfLi1EffLNS1K_9ScaleType4KindE0ELNS_15FloatRoundStyleE2EfEENS1_15EpilogueDefaultEEEEEvvEEEEvNT_6ParamsE,"a",@progbits
	.sectionflags	@""
	.align	4
.nv.constant0._ZN7cutlass13device_kernelINS_4gemm6kernel13GemmUniversalIN4cute5tupleIJiiiiEEENS1_10collective13CollectiveMmaINS1_34MainloopSm90TmaGmmaWarpSpecializedILi9ENS5_IJNS4_1CILi1EEENSA_ILi4EEESB_EEENS1_32KernelTmaWarpSpecializedPingpongEEENS5_IJNSA_ILi64EEENSA_ILi128EEENSA_ILi32EEEEEEfNS5_IJlSB_lEEEfSK_NS4_8TiledMMAINS4_8MMA_AtomIJNS4_4SM904GMMA30MMA_64x128x8_F32TF32TF32_SS_TNILNSO_7ScaleInE1ELSQ_1EEEEEENS4_6LayoutINS5_IJSB_SB_SB_EEENS5_IJNSA_ILi0EEESV_SV_EEEEENS5_IJNS4_10UnderscoreESY_SY_EEEEENS4_23SM90_TMA_LOAD_MULTICASTENS4_14ComposedLayoutINS4_7SwizzleILi3ELi4ELi3EEENS4_18smem_ptr_flag_bitsILi32EEENST_INS5_IJNSA_ILi8EEESI_EEENS5_IJSI_SB_EEEEEEEvNS4_8identityENS4_13SM90_TMA_LOADES1B_vS1C_EENS_8epilogue10collective6detail29Sm90TmaWarpSpecializedAdapterINS1G_15DefaultEpilogueIfSK_SK_NS1F_6thread17LinearCombinationIfLi1EffLNS1K_9ScaleType4KindE0ELNS_15FloatRoundStyleE2EfEENS1_15EpilogueDefaultEEEEEvvEEEEvNT_6ParamsE:
	.zero		1664


//--------------------- SYMBOLS --------------------------

	.type		.nv.reservedSmem.offset0,@object
	.size		.nv.reservedSmem.offset0,0x4
	.type		__assertfail,@function
